//
// Generated by NVIDIA NVVM Compiler
//
// Compiler Build ID: CL-36424714
// Cuda compilation tools, release 13.0, V13.0.88
// Based on NVVM 20.0.0
//

.version 9.0
.target sm_100
.address_size 64

	// .globl	_Z14bitrev_reorderP6float2S0_i

.visible .entry _Z14bitrev_reorderP6float2S0_i(
	.param .u64 .ptr .align 1 _Z14bitrev_reorderP6float2S0_i_param_0,
	.param .u64 .ptr .align 1 _Z14bitrev_reorderP6float2S0_i_param_1,
	.param .u32 _Z14bitrev_reorderP6float2S0_i_param_2
)
{
	.reg .pred 	%p<6>;
	.reg .b32 	%r<53>;
	.reg .b32 	%f<3>;
	.reg .b64 	%rd<13>;

	ld.param.u64 	%rd3, [_Z14bitrev_reorderP6float2S0_i_param_0];
	ld.param.u64 	%rd4, [_Z14bitrev_reorderP6float2S0_i_param_1];
	ld.param.u32 	%r21, [_Z14bitrev_reorderP6float2S0_i_param_2];
	mov.u32 	%r22, %ctaid.x;
	shl.b32 	%r23, %r22, 7;
	mov.u32 	%r24, %tid.x;
	add.s32 	%r1, %r23, %r24;
	setp.lt.s32 	%p1, %r21, 1;
	mov.b64 	%rd12, 0;
	@%p1 bra 	$L__BB0_8;
	and.b32  	%r2, %r21, 3;
	setp.lt.u32 	%p2, %r21, 4;
	mov.b32 	%r52, 0;
	mov.u32 	%r48, %r1;
	@%p2 bra 	$L__BB0_4;
	and.b32  	%r28, %r21, 2147483644;
	neg.s32 	%r43, %r28;
	mov.b32 	%r52, 0;
	mov.u32 	%r48, %r1;
$L__BB0_3:
	shl.b32 	%r29, %r48, 2;
	and.b32  	%r30, %r29, 4;
	shr.u32 	%r31, %r48, 2;
	shl.b32 	%r32, %r52, 3;
	or.b32  	%r33, %r32, %r30;
	and.b32  	%r34, %r48, 2;
	or.b32  	%r35, %r34, %r33;
	and.b32  	%r36, %r31, 1;
	or.b32  	%r37, %r35, %r36;
	shr.u32 	%r38, %r48, 3;
	shl.b32 	%r39, %r37, 1;
	and.b32  	%r40, %r38, 1;
	or.b32  	%r52, %r39, %r40;
	shr.s32 	%r48, %r48, 4;
	add.s32 	%r43, %r43, 4;
	setp.ne.s32 	%p3, %r43, 0;
	@%p3 bra 	$L__BB0_3;
$L__BB0_4:
	setp.eq.s32 	%p4, %r2, 0;
	@%p4 bra 	$L__BB0_7;
	neg.s32 	%r49, %r2;
$L__BB0_6:
	.pragma "nounroll";
	shl.b32 	%r41, %r52, 1;
	and.b32  	%r42, %r48, 1;
	or.b32  	%r52, %r41, %r42;
	shr.s32 	%r48, %r48, 1;
	add.s32 	%r49, %r49, 1;
	setp.ne.s32 	%p5, %r49, 0;
	@%p5 bra 	$L__BB0_6;
$L__BB0_7:
	cvt.s64.s32 	%rd12, %r52;
$L__BB0_8:
	cvta.to.global.u64 	%rd6, %rd4;
	cvta.to.global.u64 	%rd7, %rd3;
	shl.b64 	%rd8, %rd12, 3;
	add.s64 	%rd9, %rd7, %rd8;
	mul.wide.s32 	%rd10, %r1, 8;
	add.s64 	%rd11, %rd6, %rd10;
	ld.global.nc.v2.f32 	{%f1, %f2}, [%rd11];
	st.global.v2.f32 	[%rd9], {%f1, %f2};
	ret;

}
	// .globl	_Z11inplace_fftP6float2ii
.visible .entry _Z11inplace_fftP6float2ii(
	.param .u64 .ptr .align 1 _Z11inplace_fftP6float2ii_param_0,
	.param .u32 _Z11inplace_fftP6float2ii_param_1,
	.param .u32 _Z11inplace_fftP6float2ii_param_2
)
{
	.reg .pred 	%p<15>;
	.reg .b32 	%r<48>;
	.reg .b32 	%f<113>;
	.reg .b64 	%rd<15>;
	.reg .b64 	%fd<23>;

	ld.param.u64 	%rd6, [_Z11inplace_fftP6float2ii_param_0];
	ld.param.u32 	%r20, [_Z11inplace_fftP6float2ii_param_1];
	ld.param.u32 	%r21, [_Z11inplace_fftP6float2ii_param_2];
	cvta.to.global.u64 	%rd1, %rd6;
	mov.u32 	%r22, %ctaid.x;
	shl.b32 	%r23, %r22, 7;
	mov.u32 	%r24, %tid.x;
	add.s32 	%r25, %r23, %r24;
	mul.lo.s32 	%r1, %r20, %r25;
	shr.u32 	%r26, %r20, 31;
	add.s32 	%r27, %r20, %r26;
	shr.s32 	%r2, %r27, 1;
	setp.lt.s32 	%p1, %r20, 2;
	@%p1 bra 	$L__BB1_22;
	cvt.rn.f64.u32 	%fd1, %r20;
	add.s32 	%r29, %r2, -1;
	and.b32  	%r3, %r2, 3;
	setp.lt.u32 	%p2, %r29, 3;
	mov.b32 	%r47, 0;
	@%p2 bra 	$L__BB1_12;
	and.b32  	%r47, %r2, 1073741820;
	neg.s32 	%r45, %r47;
	add.s32 	%r42, %r2, %r1;
	mov.b32 	%r44, 1;
	mul.wide.u32 	%rd8, %r2, 8;
	mov.u32 	%r43, %r1;
$L__BB1_3:
	.pragma "nounroll";
	setp.ge.s32 	%p3, %r42, %r21;
	mul.wide.s32 	%rd7, %r43, 8;
	add.s64 	%rd2, %rd1, %rd7;
	add.s64 	%rd3, %rd2, %rd8;
	@%p3 bra 	$L__BB1_5;
	add.s32 	%r31, %r44, -1;
	cvt.rn.f64.u32 	%fd2, %r31;
	mul.f64 	%fd3, %fd2, 0d401921FB54442D18;
	div.rn.f64 	%fd4, %fd3, %fd1;
	cvt.rn.f32.f64 	%f1, %fd4;
	cos.approx.f32 	%f2, %f1;
	sin.approx.f32 	%f3, %f1;
	ld.global.v2.f32 	{%f4, %f5}, [%rd2];
	ld.global.v2.f32 	{%f6, %f7}, [%rd3];
	fma.rn.f32 	%f8, %f2, %f6, %f3;
	add.f32 	%f9, %f7, %f8;
	mul.f32 	%f10, %f2, %f7;
	mul.f32 	%f11, %f3, %f6;
	sub.f32 	%f12, %f10, %f11;
	add.f32 	%f13, %f4, %f9;
	add.f32 	%f14, %f5, %f12;
	st.global.v2.f32 	[%rd2], {%f13, %f14};
	sub.f32 	%f15, %f4, %f9;
	sub.f32 	%f16, %f5, %f12;
	st.global.v2.f32 	[%rd3], {%f15, %f16};
$L__BB1_5:
	add.s32 	%r32, %r42, 1;
	setp.ge.s32 	%p4, %r32, %r21;
	@%p4 bra 	$L__BB1_7;
	cvt.rn.f64.u32 	%fd5, %r44;
	mul.f64 	%fd6, %fd5, 0d401921FB54442D18;
	div.rn.f64 	%fd7, %fd6, %fd1;
	cvt.rn.f32.f64 	%f17, %fd7;
	cos.approx.f32 	%f18, %f17;
	sin.approx.f32 	%f19, %f17;
	ld.global.v2.f32 	{%f20, %f21}, [%rd2+8];
	ld.global.v2.f32 	{%f22, %f23}, [%rd3+8];
	fma.rn.f32 	%f24, %f18, %f22, %f19;
	add.f32 	%f25, %f23, %f24;
	mul.f32 	%f26, %f18, %f23;
	mul.f32 	%f27, %f19, %f22;
	sub.f32 	%f28, %f26, %f27;
	add.f32 	%f29, %f20, %f25;
	add.f32 	%f30, %f21, %f28;
	st.global.v2.f32 	[%rd2+8], {%f29, %f30};
	sub.f32 	%f31, %f20, %f25;
	sub.f32 	%f32, %f21, %f28;
	st.global.v2.f32 	[%rd3+8], {%f31, %f32};
$L__BB1_7:
	add.s32 	%r33, %r42, 2;
	setp.ge.s32 	%p5, %r33, %r21;
	@%p5 bra 	$L__BB1_9;
	add.s32 	%r34, %r44, 1;
	cvt.rn.f64.u32 	%fd8, %r34;
	mul.f64 	%fd9, %fd8, 0d401921FB54442D18;
	div.rn.f64 	%fd10, %fd9, %fd1;
	cvt.rn.f32.f64 	%f33, %fd10;
	cos.approx.f32 	%f34, %f33;
	sin.approx.f32 	%f35, %f33;
	ld.global.v2.f32 	{%f36, %f37}, [%rd2+16];
	ld.global.v2.f32 	{%f38, %f39}, [%rd3+16];
	fma.rn.f32 	%f40, %f34, %f38, %f35;
	add.f32 	%f41, %f39, %f40;
	mul.f32 	%f42, %f34, %f39;
	mul.f32 	%f43, %f35, %f38;
	sub.f32 	%f44, %f42, %f43;
	add.f32 	%f45, %f36, %f41;
	add.f32 	%f46, %f37, %f44;
	st.global.v2.f32 	[%rd2+16], {%f45, %f46};
	sub.f32 	%f47, %f36, %f41;
	sub.f32 	%f48, %f37, %f44;
	st.global.v2.f32 	[%rd3+16], {%f47, %f48};
$L__BB1_9:
	add.s32 	%r35, %r42, 3;
	setp.ge.s32 	%p6, %r35, %r21;
	@%p6 bra 	$L__BB1_11;
	add.s32 	%r36, %r44, 2;
	cvt.rn.f64.u32 	%fd11, %r36;
	mul.f64 	%fd12, %fd11, 0d401921FB54442D18;
	div.rn.f64 	%fd13, %fd12, %fd1;
	cvt.rn.f32.f64 	%f49, %fd13;
	cos.approx.f32 	%f50, %f49;
	sin.approx.f32 	%f51, %f49;
	ld.global.v2.f32 	{%f52, %f53}, [%rd2+24];
	ld.global.v2.f32 	{%f54, %f55}, [%rd3+24];
	fma.rn.f32 	%f56, %f50, %f54, %f51;
	add.f32 	%f57, %f55, %f56;
	mul.f32 	%f58, %f50, %f55;
	mul.f32 	%f59, %f51, %f54;
	sub.f32 	%f60, %f58, %f59;
	add.f32 	%f61, %f52, %f57;
	add.f32 	%f62, %f53, %f60;
	st.global.v2.f32 	[%rd2+24], {%f61, %f62};
	sub.f32 	%f63, %f52, %f57;
	sub.f32 	%f64, %f53, %f60;
	st.global.v2.f32 	[%rd3+24], {%f63, %f64};
$L__BB1_11:
	add.s32 	%r45, %r45, 4;
	add.s32 	%r44, %r44, 4;
	add.s32 	%r43, %r43, 4;
	add.s32 	%r42, %r42, 4;
	setp.ne.s32 	%p7, %r45, 0;
	@%p7 bra 	$L__BB1_3;
$L__BB1_12:
	setp.eq.s32 	%p8, %r3, 0;
	@%p8 bra 	$L__BB1_22;
	setp.eq.s32 	%p9, %r3, 1;
	@%p9 bra 	$L__BB1_19;
	add.s32 	%r37, %r47, %r1;
	add.s32 	%r16, %r37, %r2;
	setp.ge.s32 	%p10, %r16, %r21;
	mul.wide.s32 	%rd9, %r37, 8;
	add.s64 	%rd4, %rd1, %rd9;
	mul.wide.u32 	%rd10, %r2, 8;
	add.s64 	%rd5, %rd4, %rd10;
	@%p10 bra 	$L__BB1_16;
	cvt.rn.f64.u32 	%fd14, %r47;
	mul.f64 	%fd15, %fd14, 0d401921FB54442D18;
	div.rn.f64 	%fd16, %fd15, %fd1;
	cvt.rn.f32.f64 	%f65, %fd16;
	cos.approx.f32 	%f66, %f65;
	sin.approx.f32 	%f67, %f65;
	ld.global.v2.f32 	{%f68, %f69}, [%rd4];
	ld.global.v2.f32 	{%f70, %f71}, [%rd5];
	fma.rn.f32 	%f72, %f66, %f70, %f67;
	add.f32 	%f73, %f71, %f72;
	mul.f32 	%f74, %f66, %f71;
	mul.f32 	%f75, %f67, %f70;
	sub.f32 	%f76, %f74, %f75;
	add.f32 	%f77, %f68, %f73;
	add.f32 	%f78, %f69, %f76;
	st.global.v2.f32 	[%rd4], {%f77, %f78};
	sub.f32 	%f79, %f68, %f73;
	sub.f32 	%f80, %f69, %f76;
	st.global.v2.f32 	[%rd5], {%f79, %f80};
$L__BB1_16:
	add.s32 	%r38, %r16, 1;
	setp.ge.s32 	%p11, %r38, %r21;
	@%p11 bra 	$L__BB1_18;
	add.s32 	%r39, %r47, 1;
	cvt.rn.f64.u32 	%fd17, %r39;
	mul.f64 	%fd18, %fd17, 0d401921FB54442D18;
	div.rn.f64 	%fd19, %fd18, %fd1;
	cvt.rn.f32.f64 	%f81, %fd19;
	cos.approx.f32 	%f82, %f81;
	sin.approx.f32 	%f83, %f81;
	ld.global.v2.f32 	{%f84, %f85}, [%rd4+8];
	ld.global.v2.f32 	{%f86, %f87}, [%rd5+8];
	fma.rn.f32 	%f88, %f82, %f86, %f83;
	add.f32 	%f89, %f87, %f88;
	mul.f32 	%f90, %f82, %f87;
	mul.f32 	%f91, %f83, %f86;
	sub.f32 	%f92, %f90, %f91;
	add.f32 	%f93, %f84, %f89;
	add.f32 	%f94, %f85, %f92;
	st.global.v2.f32 	[%rd4+8], {%f93, %f94};
	sub.f32 	%f95, %f84, %f89;
	sub.f32 	%f96, %f85, %f92;
	st.global.v2.f32 	[%rd5+8], {%f95, %f96};
$L__BB1_18:
	add.s32 	%r47, %r47, 2;
$L__BB1_19:
	and.b32  	%r40, %r2, 1;
	setp.eq.b32 	%p12, %r40, 1;
	not.pred 	%p13, %p12;
	@%p13 bra 	$L__BB1_22;
	add.s32 	%r19, %r47, %r1;
	add.s32 	%r41, %r19, %r2;
	setp.ge.s32 	%p14, %r41, %r21;
	@%p14 bra 	$L__BB1_22;
	cvt.rn.f64.u32 	%fd20, %r47;
	mul.f64 	%fd21, %fd20, 0d401921FB54442D18;
	div.rn.f64 	%fd22, %fd21, %fd1;
	cvt.rn.f32.f64 	%f97, %fd22;
	cos.approx.f32 	%f98, %f97;
	sin.approx.f32 	%f99, %f97;
	mul.wide.s32 	%rd11, %r19, 8;
	add.s64 	%rd12, %rd1, %rd11;
	ld.global.v2.f32 	{%f100, %f101}, [%rd12];
	mul.wide.u32 	%rd13, %r2, 8;
	add.s64 	%rd14, %rd12, %rd13;
	ld.global.v2.f32 	{%f102, %f103}, [%rd14];
	fma.rn.f32 	%f104, %f98, %f102, %f99;
	add.f32 	%f105, %f103, %f104;
	mul.f32 	%f106, %f98, %f103;
	mul.f32 	%f107, %f99, %f102;
	sub.f32 	%f108, %f106, %f107;
	add.f32 	%f109, %f100, %f105;
	add.f32 	%f110, %f101, %f108;
	st.global.v2.f32 	[%rd12], {%f109, %f110};
	sub.f32 	%f111, %f100, %f105;
	sub.f32 	%f112, %f101, %f108;
	st.global.v2.f32 	[%rd14], {%f111, %f112};
$L__BB1_22:
	ret;

}


// ===== COMPILED SASS (sm_100) =====

	.target	sm_100

	.elftype	@"ET_EXEC"


//--------------------- .note.nv.tkinfo           --------------------------
	.section	.note.nv.tkinfo,"",@"SHT_NOTE"
	.sectionflags	@"SHF_NOTE_NV_TKINFO"
	.tkinfo
        /*0018*/ 	.word	0x00000002
        /*0030*/ 	.string	""
        /*0030*/ 	.string	"ptxas"
        /*0030*/ 	.string	"Cuda compilation tools, release 13.0, V13.0.88"
        /*0030*/ 	.string	"Build cuda_13.0.r13.0/compiler.36424714_0"
        /*0030*/ 	.string	"-arch sm_100 -m 64 "



//--------------------- .note.nv.cuinfo           --------------------------
	.section	.note.nv.cuinfo,"",@"SHT_NOTE"
	.sectionflags	@"SHF_NOTE_NV_CUINFO"
        /*0018*/ 	.short	0x0002
        /*001a*/ 	.short	0x0064
        /*001c*/ 	.short	0x0082
	.zero		2


//--------------------- .nv.info                  --------------------------
	.section	.nv.info,"",@"SHT_CUDA_INFO"
	.align	4


	//----- nvinfo : EIATTR_REGCOUNT
	.align		4
        /*0000*/ 	.byte	0x04, 0x2f
        /*0002*/ 	.short	(.L_1 - .L_0)
	.align		4
.L_0:
        /*0004*/ 	.word	index@(_Z14bitrev_reorderP6float2S0_i)
        /*0008*/ 	.word	0x0000000b


	//----- nvinfo : EIATTR_FRAME_SIZE
	.align		4
.L_1:
        /*000c*/ 	.byte	0x04, 0x11
        /*000e*/ 	.short	(.L_3 - .L_2)
	.align		4
.L_2:
        /*0010*/ 	.word	index@(_Z14bitrev_reorderP6float2S0_i)
        /*0014*/ 	.word	0x00000000


	//----- nvinfo : EIATTR_REGCOUNT
	.align		4
.L_3:
        /*0018*/ 	.byte	0x04, 0x2f
        /*001a*/ 	.short	(.L_5 - .L_4)
	.align		4
.L_4:
        /*001c*/ 	.word	index@(_Z11inplace_fftP6float2ii)
        /*0020*/ 	.word	0x00000025


	//----- nvinfo : EIATTR_FRAME_SIZE
	.align		4
.L_5:
        /*0024*/ 	.byte	0x04, 0x11
        /*0026*/ 	.short	(.L_7 - .L_6)
	.align		4
.L_6:
        /*0028*/ 	.word	index@($__internal_0_$__cuda_sm20_div_rn_f64_full)
        /*002c*/ 	.word	0x00000000


	//----- nvinfo : EIATTR_FRAME_SIZE
	.align		4
.L_7:
        /*0030*/ 	.byte	0x04, 0x11
        /*0032*/ 	.short	(.L_9 - .L_8)
	.align		4
.L_8:
        /*0034*/ 	.word	index@(_Z11inplace_fftP6float2ii)
        /*0038*/ 	.word	0x00000000


	//----- nvinfo : EIATTR_MIN_STACK_SIZE
	.align		4
.L_9:
        /*003c*/ 	.byte	0x04, 0x12
        /*003e*/ 	.short	(.L_11 - .L_10)
	.align		4
.L_10:
        /*0040*/ 	.word	index@(_Z11inplace_fftP6float2ii)
        /*0044*/ 	.word	0x00000000


	//----- nvinfo : EIATTR_MIN_STACK_SIZE
	.align		4
.L_11:
        /*0048*/ 	.byte	0x04, 0x12
        /*004a*/ 	.short	(.L_13 - .L_12)
	.align		4
.L_12:
        /*004c*/ 	.word	index@(_Z14bitrev_reorderP6float2S0_i)
        /*0050*/ 	.word	0x00000000
.L_13:


//--------------------- .nv.compat                --------------------------
	.section	.nv.compat,"",@"SHT_CUDA_COMPAT_INFO"
	.align	4
        /*0000*/ 	.byte	0x02, 0x09, 0x00, 0x00, 0x02, 0x02, 0x01, 0x00, 0x02, 0x05, 0x05, 0x00, 0x03, 0x07, 0x01, 0x01
        /*0010*/ 	.byte	0x02, 0x03, 0x00, 0x00, 0x02, 0x06, 0x01, 0x00, 0x04, 0x0b, 0x08, 0x00, 0x01, 0x00, 0x00, 0x00
        /*0020*/ 	.byte	0x00, 0x00, 0x00, 0x00


//--------------------- .nv.info._Z11inplace_fftP6float2ii --------------------------
	.section	.nv.info._Z11inplace_fftP6float2ii,"",@"SHT_CUDA_INFO"
	.sectionflags	@""
	.align	4


	//----- nvinfo : EIATTR_CUDA_API_VERSION
	.align		4
        /*0000*/ 	.byte	0x04, 0x37
        /*0002*/ 	.short	(.L_15 - .L_14)
.L_14:
        /*0004*/ 	.word	0x00000082


	//----- nvinfo : EIATTR_KPARAM_INFO
	.align		4
.L_15:
        /*0008*/ 	.byte	0x04, 0x17
        /*000a*/ 	.short	(.L_17 - .L_16)
.L_16:
        /*000c*/ 	.word	0x00000000
        /*0010*/ 	.short	0x0002
        /*0012*/ 	.short	0x000c
        /*0014*/ 	.byte	0x00, 0xf0, 0x11, 0x00


	//----- nvinfo : EIATTR_KPARAM_INFO
	.align		4
.L_17:
        /*0018*/ 	.byte	0x04, 0x17
        /*001a*/ 	.short	(.L_19 - .L_18)
.L_18:
        /*001c*/ 	.word	0x00000000
        /*0020*/ 	.short	0x0001
        /*0022*/ 	.short	0x0008
        /*0024*/ 	.byte	0x00, 0xf0, 0x11, 0x00


	//----- nvinfo : EIATTR_KPARAM_INFO
	.align		4
.L_19:
        /*0028*/ 	.byte	0x04, 0x17
        /*002a*/ 	.short	(.L_21 - .L_20)
.L_20:
        /*002c*/ 	.word	0x00000000
        /*0030*/ 	.short	0x0000
        /*0032*/ 	.short	0x0000
        /*0034*/ 	.byte	0x00, 0xf5, 0x21, 0x00


	//----- nvinfo : EIATTR_SPARSE_MMA_MASK
	.align		4
.L_21:
        /*0038*/ 	.byte	0x03, 0x50
        /*003a*/ 	.short	0x0000


	//----- nvinfo : EIATTR_MAXREG_COUNT
	.align		4
        /*003c*/ 	.byte	0x03, 0x1b
        /*003e*/ 	.short	0x00ff


	//----- nvinfo : EIATTR_MERCURY_ISA_VERSION
	.align		4
        /*0040*/ 	.byte	0x03, 0x5f
        /*0042*/ 	.short	0x0101


	//----- nvinfo : EIATTR_VRC_CTA_INIT_COUNT
	.align		4
        /*0044*/ 	.byte	0x02, 0x4a
	.zero		1
	.zero		1


	//----- nvinfo : EIATTR_EXIT_INSTR_OFFSETS
	.align		4
        /*0048*/ 	.byte	0x04, 0x1c
        /*004a*/ 	.short	(.L_23 - .L_22)


	//   ....[0]....
.L_22:
        /*004c*/ 	.word	0x00000050


	//   ....[1]....
        /*0050*/ 	.word	0x00000d70


	//   ....[2]....
        /*0054*/ 	.word	0x000013e0


	//   ....[3]....
        /*0058*/ 	.word	0x00001430


	//   ....[4]....
        /*005c*/ 	.word	0x000016f0


	//----- nvinfo : EIATTR_CRS_STACK_SIZE
	.align		4
.L_23:
        /*0060*/ 	.byte	0x04, 0x1e
        /*0062*/ 	.short	(.L_25 - .L_24)
.L_24:
        /*0064*/ 	.word	0x00000000


	//----- nvinfo : EIATTR_CBANK_PARAM_SIZE
	.align		4
.L_25:
        /*0068*/ 	.byte	0x03, 0x19
        /*006a*/ 	.short	0x0010


	//----- nvinfo : EIATTR_PARAM_CBANK
	.align		4
        /*006c*/ 	.byte	0x04, 0x0a
        /*006e*/ 	.short	(.L_27 - .L_26)
	.align		4
.L_26:
        /*0070*/ 	.word	index@(.nv.constant0._Z11inplace_fftP6float2ii)
        /*0074*/ 	.short	0x0380
        /*0076*/ 	.short	0x0010


	//----- nvinfo : EIATTR_SW_WAR
	.align		4
.L_27:
        /*0078*/ 	.byte	0x04, 0x36
        /*007a*/ 	.short	(.L_29 - .L_28)
.L_28:
        /*007c*/ 	.word	0x00000008
.L_29:


//--------------------- .nv.info._Z14bitrev_reorderP6float2S0_i --------------------------
	.section	.nv.info._Z14bitrev_reorderP6float2S0_i,"",@"SHT_CUDA_INFO"
	.sectionflags	@""
	.align	4


	//----- nvinfo : EIATTR_CUDA_API_VERSION
	.align		4
        /*0000*/ 	.byte	0x04, 0x37
        /*0002*/ 	.short	(.L_31 - .L_30)
.L_30:
        /*0004*/ 	.word	0x00000082


	//----- nvinfo : EIATTR_KPARAM_INFO
	.align		4
.L_31:
        /*0008*/ 	.byte	0x04, 0x17
        /*000a*/ 	.short	(.L_33 - .L_32)
.L_32:
        /*000c*/ 	.word	0x00000000
        /*0010*/ 	.short	0x0002
        /*0012*/ 	.short	0x0010
        /*0014*/ 	.byte	0x00, 0xf0, 0x11, 0x00


	//----- nvinfo : EIATTR_KPARAM_INFO
	.align		4
.L_33:
        /*0018*/ 	.byte	0x04, 0x17
        /*001a*/ 	.short	(.L_35 - .L_34)
.L_34:
        /*001c*/ 	.word	0x00000000
        /*0020*/ 	.short	0x0001
        /*0022*/ 	.short	0x0008
        /*0024*/ 	.byte	0x00, 0xf5, 0x21, 0x00


	//----- nvinfo : EIATTR_KPARAM_INFO
	.align		4
.L_35:
        /*0028*/ 	.byte	0x04, 0x17
        /*002a*/ 	.short	(.L_37 - .L_36)
.L_36:
        /*002c*/ 	.word	0x00000000
        /*0030*/ 	.short	0x0000
        /*0032*/ 	.short	0x0000
        /*0034*/ 	.byte	0x00, 0xf5, 0x21, 0x00


	//----- nvinfo : EIATTR_SPARSE_MMA_MASK
	.align		4
.L_37:
        /*0038*/ 	.byte	0x03, 0x50
        /*003a*/ 	.short	0x0000


	//----- nvinfo : EIATTR_MAXREG_COUNT
	.align		4
        /*003c*/ 	.byte	0x03, 0x1b
        /*003e*/ 	.short	0x00ff


	//----- nvinfo : EIATTR_MERCURY_ISA_VERSION
	.align		4
        /*0040*/ 	.byte	0x03, 0x5f
        /*0042*/ 	.short	0x0101


	//----- nvinfo : EIATTR_VRC_CTA_INIT_COUNT
	.align		4
        /*0044*/ 	.byte	0x02, 0x4a
	.zero		1
	.zero		1


	//----- nvinfo : EIATTR_EXIT_INSTR_OFFSETS
	.align		4
        /*0048*/ 	.byte	0x04, 0x1c
        /*004a*/ 	.short	(.L_39 - .L_38)


	//   ....[0]....
.L_38:
        /*004c*/ 	.word	0x00000850


	//----- nvinfo : EIATTR_CBANK_PARAM_SIZE
	.align		4
.L_39:
        /*0050*/ 	.byte	0x03, 0x19
        /*0052*/ 	.short	0x0014


	//----- nvinfo : EIATTR_PARAM_CBANK
	.align		4
        /*0054*/ 	.byte	0x04, 0x0a
        /*0056*/ 	.short	(.L_41 - .L_40)
	.align		4
.L_40:
        /*0058*/ 	.word	index@(.nv.constant0._Z14bitrev_reorderP6float2S0_i)
        /*005c*/ 	.short	0x0380
        /*005e*/ 	.short	0x0014


	//----- nvinfo : EIATTR_SW_WAR
	.align		4
.L_41:
        /*0060*/ 	.byte	0x04, 0x36
        /*0062*/ 	.short	(.L_43 - .L_42)
.L_42:
        /*0064*/ 	.word	0x00000008
.L_43:


//--------------------- .nv.callgraph             --------------------------
	.section	.nv.callgraph,"",@"SHT_CUDA_CALLGRAPH"
	.align	4
	.sectionentsize	8
	.align		4
        /*0000*/ 	.word	0x00000000
	.align		4
        /*0004*/ 	.word	0xffffffff
	.align		4
        /*0008*/ 	.word	0x00000000
	.align		4
        /*000c*/ 	.word	0xfffffffe
	.align		4
        /*0010*/ 	.word	0x00000000
	.align		4
        /*0014*/ 	.word	0xfffffffd
	.align		4
        /*0018*/ 	.word	0x00000000
	.align		4
        /*001c*/ 	.word	0xfffffffc


//--------------------- .text._Z11inplace_fftP6float2ii --------------------------
	.section	.text._Z11inplace_fftP6float2ii,"ax",@progbits
	.align	128
        .global         _Z11inplace_fftP6float2ii
        .type           _Z11inplace_fftP6float2ii,@function
        .size           _Z11inplace_fftP6float2ii,(.L_x_37 - _Z11inplace_fftP6float2ii)
        .other          _Z11inplace_fftP6float2ii,@"STO_CUDA_ENTRY STV_DEFAULT"
_Z11inplace_fftP6float2ii:
.text._Z11inplace_fftP6float2ii:
[----:B------:R-:W-:Y:S08]  /*0000*/  LDC R1, c[0x0][0x37c] ;  /* 0x0000df00ff017b82 */ /* 0x000ff00000000800 */
[----:B------:R-:W0:Y:S01]  /*0010*/  LDC R6, c[0x0][0x388] ;  /* 0x0000e200ff067b82 */ /* 0x000e220000000800 */
[----:B------:R-:W1:Y:S01]  /*0020*/  S2R R3, SR_CTAID.X ;  /* 0x0000000000037919 */ /* 0x000e620000002500 */
[----:B------:R-:W2:Y:S01]  /*0030*/  S2R R0, SR_TID.X ;  /* 0x0000000000007919 */ /* 0x000ea20000002100 */
[----:B0-----:R-:W-:-:S13]  /*0040*/  ISETP.GE.AND P0, PT, R6, 0x2, PT ;  /* 0x000000020600780c */ /* 0x001fda0003f06270 */
[----:B-12---:R-:W-:Y:S05]  /*0050*/  @!P0 EXIT ;  /* 0x000000000000894d */ /* 0x006fea0003800000 */
[----:B------:R-:W-:Y:S01]  /*0060*/  LEA.HI R2, R6, R6, RZ, 0x1 ;  /* 0x0000000606027211 */ /* 0x000fe200078f08ff */
[----:B------:R0:W1:Y:S01]  /*0070*/  I2F.F64.U32 R10, R6 ;  /* 0x00000006000a7312 */ /* 0x0000620000201800 */
[----:B------:R-:W-:Y:S01]  /*0080*/  LEA R3, R3, R0, 0x7 ;  /* 0x0000000003037211 */ /* 0x000fe200078e38ff */
[----:B------:R-:W2:Y:S01]  /*0090*/  LDCU.64 UR6, c[0x0][0x358] ;  /* 0x00006b00ff0677ac */ /* 0x000ea20008000a00 */
[----:B------:R-:W-:-:S03]  /*00a0*/  SHF.R.S32.HI R2, RZ, 0x1, R2 ;  /* 0x00000001ff027819 */ /* 0x000fc60000011402 */
[----:B------:R-:W-:Y:S01]  /*00b0*/  IMAD R3, R3, R6, RZ ;  /* 0x0000000603037224 */ /* 0x000fe200078e02ff */
[C---:B------:R-:W-:Y:S01]  /*00c0*/  LOP3.LUT R5, R2.reuse, 0x3, RZ, 0xc0, !PT ;  /* 0x0000000302057812 */ /* 0x040fe200078ec0ff */
[----:B------:R-:W-:-:S05]  /*00d0*/  VIADD R4, R2, 0xffffffff ;  /* 0xffffffff02047836 */ /* 0x000fca0000000000 */
[----:B------:R-:W-:Y:S01]  /*00e0*/  ISETP.GE.U32.AND P0, PT, R4, 0x3, PT ;  /* 0x000000030400780c */ /* 0x000fe20003f06070 */
[----:B------:R-:W-:-:S12]  /*00f0*/  IMAD.MOV.U32 R4, RZ, RZ, RZ ;  /* 0x000000ffff047224 */ /* 0x000fd800078e00ff */
[----:B012---:R-:W-:Y:S05]  /*0100*/  @!P0 BRA `(.L_x_0) ;  /* 0x0000000c00148947 */ /* 0x007fea0003800000 */
[----:B------:R-:W0:Y:S01]  /*0110*/  LDC.64 R8, c[0x0][0x380] ;  /* 0x0000e000ff087b82 */ /* 0x000e220000000a00 */
[----:B------:R-:W-:Y:S01]  /*0120*/  LOP3.LUT R4, R2, 0x3ffffffc, RZ, 0xc0, !PT ;  /* 0x3ffffffc02047812 */ /* 0x000fe200078ec0ff */
[----:B------:R-:W-:Y:S01]  /*0130*/  IMAD.MOV.U32 R7, RZ, RZ, R3 ;  /* 0x000000ffff077224 */ /* 0x000fe200078e0003 */
[----:B------:R-:W-:Y:S01]  /*0140*/  IADD3 R6, PT, PT, R3, R2, RZ ;  /* 0x0000000203067210 */ /* 0x000fe20007ffe0ff */
[----:B------:R-:W1:Y:S01]  /*0150*/  LDCU UR8, c[0x0][0x38c] ;  /* 0x00007180ff0877ac */ /* 0x000e620008000800 */
[----:B------:R-:W-:Y:S01]  /*0160*/  IADD3 R30, PT, PT, -R4, RZ, RZ ;  /* 0x000000ff041e7210 */ /* 0x000fe20007ffe1ff */
[----:B------:R-:W-:-:S06]  /*0170*/  UMOV UR4, 0x1 ;  /* 0x0000000100047882 */ /* 0x000fcc0000000000 */
.L_x_13:
[----:B-1----:R-:W-:Y:S01]  /*0180*/  ISETP.GE.AND P0, PT, R6, UR8, PT ;  /* 0x0000000806007c0c */ /* 0x002fe2000bf06270 */
[----:B0-23--:R-:W-:Y:S01]  /*0190*/  IMAD.WIDE R12, R7, 0x8, R8 ;  /* 0x00000008070c7825 */ /* 0x00dfe200078e0208 */
[----:B------:R-:W-:Y:S03]  /*01a0*/  BSSY.RECONVERGENT B0, `(.L_x_1) ;  /* 0x000002e000007945 */ /* 0x000fe60003800200 */
[----:B------:R-:W-:Y:S02]  /*01b0*/  VIADD R30, R30, 0x4 ;  /* 0x000000041e1e7836 */ /* 0x000fe40000000000 */
[----:B------:R-:W-:-:S03]  /*01c0*/  IMAD.WIDE.U32 R14, R2, 0x8, R12 ;  /* 0x00000008020e7825 */ /* 0x000fc600078e000c */
[----:B------:R-:W-:-:S03]  /*01d0*/  ISETP.NE.AND P1, PT, R30, RZ, PT ;  /* 0x000000ff1e00720c */ /* 0x000fc60003f25270 */
[----:B------:R-:W-:Y:S10]  /*01e0*/  @P0 BRA `(.L_x_2) ;  /* 0x0000000000a40947 */ /* 0x000ff40003800000 */
[----:B------:R-:W0:Y:S01]  /*01f0*/  MUFU.RCP64H R17, R11 ;  /* 0x0000000b00117308 */ /* 0x000e220000001800 */
[----:B------:R-:W-:Y:S01]  /*0200*/  HFMA2 R16, -RZ, RZ, 0, 5.9604644775390625e-08 ;  /* 0x00000001ff107431 */ /* 0x000fe200000001ff */
[----:B------:R-:W-:Y:S01]  /*0210*/  UIADD3 UR5, UPT, UPT, UR4, -0x1, URZ ;  /* 0xffffffff04057890 */ /* 0x000fe2000fffe0ff */
[----:B------:R-:W-:Y:S01]  /*0220*/  UMOV UR10, 0x54442d18 ;  /* 0x54442d18000a7882 */ /* 0x000fe20000000000 */
[----:B------:R-:W-:-:S07]  /*0230*/  UMOV UR11, 0x401921fb ;  /* 0x401921fb000b7882 */ /* 0x000fce0000000000 */
[----:B------:R-:W1:Y:S01]  /*0240*/  I2F.F64.U32 R20, UR5 ;  /* 0x0000000500147d12 */ /* 0x000e620008201800 */
[----:B0-----:R-:W-:-:S08]  /*0250*/  DFMA R18, -R10, R16, 1 ;  /* 0x3ff000000a12742b */ /* 0x001fd00000000110 */
[----:B------:R-:W-:Y:S02]  /*0260*/  DFMA R18, R18, R18, R18 ;  /* 0x000000121212722b */ /* 0x000fe40000000012 */
[----:B-1----:R-:W-:-:S06]  /*0270*/  DMUL R20, R20, UR10 ;  /* 0x0000000a14147c28 */ /* 0x002fcc0008000000 */
[----:B------:R-:W-:-:S04]  /*0280*/  DFMA R18, R16, R18, R16 ;  /* 0x000000121012722b */ /* 0x000fc80000000010 */
[----:B------:R-:W-:-:S04]  /*0290*/  FSETP.GEU.AND P2, PT, |R21|, 6.5827683646048100446e-37, PT ;  /* 0x036000001500780b */ /* 0x000fc80003f4e200 */
[----:B------:R-:W-:-:S08]  /*02a0*/  DFMA R16, -R10, R18, 1 ;  /* 0x3ff000000a10742b */ /* 0x000fd00000000112 */
[----:B------:R-:W-:-:S08]  /*02b0*/  DFMA R16, R18, R16, R18 ;  /* 0x000000101210722b */ /* 0x000fd00000000012 */
[----:B------:R-:W-:-:S08]  /*02c0*/  DMUL R18, R20, R16 ;  /* 0x0000001014127228 */ /* 0x000fd00000000000 */
[----:B------:R-:W-:-:S08]  /*02d0*/  DFMA R22, -R10, R18, R20 ;  /* 0x000000120a16722b */ /* 0x000fd00000000114 */
[----:B------:R-:W-:-:S10]  /*02e0*/  DFMA R16, R16, R22, R18 ;  /* 0x000000161010722b */ /* 0x000fd40000000012 */
[----:B------:R-:W-:-:S05]  /*02f0*/  FFMA R0, RZ, R11, R17 ;  /* 0x0000000bff007223 */ /* 0x000fca0000000011 */
[----:B------:R-:W-:-:S13]  /*0300*/  FSETP.GT.AND P0, PT, |R0|, 1.469367938527859385e-39, PT ;  /* 0x001000000000780b */ /* 0x000fda0003f04200 */
[----:B------:R-:W-:Y:S05]  /*0310*/  @P0 BRA P2, `(.L_x_3) ;  /* 0x0000000000180947 */ /* 0x000fea0001000000 */
[----:B------:R-:W-:Y:S01]  /*0320*/  IMAD.MOV.U32 R18, RZ, RZ, R10 ;  /* 0x000000ffff127224 */ /* 0x000fe200078e000a */
[----:B------:R-:W-:Y:S02]  /*0330*/  MOV R19, R11 ;  /* 0x0000000b00137202 */ /* 0x000fe40000000f00 */
[----:B------:R-:W-:-:S07]  /*0340*/  MOV R0, 0x360 ;  /* 0x0000036000007802 */ /* 0x000fce0000000f00 */
[----:B------:R-:W-:Y:S05]  /*0350*/  CALL.REL.NOINC `($__internal_0_$__cuda_sm20_div_rn_f64_full) ;  /* 0x0000001000e87944 */ /* 0x000fea0003c00000 */
[----:B------:R-:W-:Y:S01]  /*0360*/  IMAD.MOV.U32 R16, RZ, RZ, R26 ;  /* 0x000000ffff107224 */ /* 0x000fe200078e001a */
[----:B------:R-:W-:-:S07]  /*0370*/  MOV R17, R27 ;  /* 0x0000001b00117202 */ /* 0x000fce0000000f00 */
.L_x_3:
[----:B------:R-:W2:Y:S04]  /*0380*/  LDG.E.64 R20, desc[UR6][R14.64] ;  /* 0x000000060e147981 */ /* 0x000ea8000c1e1b00 */
[----:B------:R-:W3:Y:S01]  /*0390*/  LDG.E.64 R18, desc[UR6][R12.64] ;  /* 0x000000060c127981 */ /* 0x000ee2000c1e1b00 */
[----:B------:R-:W0:Y:S02]  /*03a0*/  F2F.F32.F64 R16, R16 ;  /* 0x0000001000107310 */ /* 0x000e240000301000 */
[----:B0-----:R-:W-:-:S06]  /*03b0*/  FMUL.RZ R24, R16, 0.15915493667125701904 ;  /* 0x3e22f98310187820 */ /* 0x001fcc000040c000 */
[----:B------:R-:W2:Y:S08]  /*03c0*/  MUFU.SIN R23, R24 ;  /* 0x0000001800177308 */ /* 0x000eb00000000400 */
[----:B------:R-:W0:Y:S01]  /*03d0*/  MUFU.COS R0, R24 ;  /* 0x0000001800007308 */ /* 0x000e220000000000 */
[-C--:B--2---:R-:W-:Y:S01]  /*03e0*/  FMUL R22, R23, R20.reuse ;  /* 0x0000001417167220 */ /* 0x084fe20000400000 */
[----:B0-----:R-:W-:-:S03]  /*03f0*/  FFMA R20, R0, R20, R23 ;  /* 0x0000001400147223 */ /* 0x001fc60000000017 */
[----:B------:R-:W-:Y:S01]  /*0400*/  FFMA R22, R0, R21, -R22 ;  /* 0x0000001500167223 */ /* 0x000fe20000000816 */
[----:B------:R-:W-:-:S03]  /*0410*/  FADD R21, R21, R20 ;  /* 0x0000001415157221 */ /* 0x000fc60000000000 */
[C-C-:B---3--:R-:W-:Y:S01]  /*0420*/  FADD R23, R19.reuse, R22.reuse ;  /* 0x0000001613177221 */ /* 0x148fe20000000000 */
[----:B------:R-:W-:Y:S01]  /*0430*/  FADD R19, R19, -R22 ;  /* 0x8000001613137221 */ /* 0x000fe20000000000 */
[C-C-:B------:R-:W-:Y:S01]  /*0440*/  FADD R22, R18.reuse, R21.reuse ;  /* 0x0000001512167221 */ /* 0x140fe20000000000 */
[----:B------:R-:W-:-:S04]  /*0450*/  FADD R18, R18, -R21 ;  /* 0x8000001512127221 */ /* 0x000fc80000000000 */
[----:B------:R0:W-:Y:S04]  /*0460*/  STG.E.64 desc[UR6][R12.64], R22 ;  /* 0x000000160c007986 */ /* 0x0001e8000c101b06 */
[----:B------:R0:W-:Y:S02]  /*0470*/  STG.E.64 desc[UR6][R14.64], R18 ;  /* 0x000000120e007986 */ /* 0x0001e4000c101b06 */
.L_x_2:
[----:B------:R-:W-:Y:S05]  /*0480*/  BSYNC.RECONVERGENT B0 ;  /* 0x0000000000007941 */ /* 0x000fea0003800200 */
.L_x_1:
[----:B------:R-:W-:Y:S01]  /*0490*/  VIADD R0, R6, 0x1 ;  /* 0x0000000106007836 */ /* 0x000fe20000000000 */
[----:B------:R-:W-:Y:S04]  /*04a0*/  BSSY.RECONVERGENT B0, `(.L_x_4) ;  /* 0x000002b000007945 */ /* 0x000fe80003800200 */
[----:B------:R-:W-:-:S13]  /*04b0*/  ISETP.GE.AND P0, PT, R0, UR8, PT ;  /* 0x0000000800007c0c */ /* 0x000fda000bf06270 */
[----:B------:R-:W-:Y:S05]  /*04c0*/  @P0 BRA `(.L_x_5) ;  /* 0x0000000000a00947 */ /* 0x000fea0003800000 */
[----:B------:R-:W0:Y:S01]  /*04d0*/  MUFU.RCP64H R17, R11 ;  /* 0x0000000b00117308 */ /* 0x000e220000001800 */
[----:B------:R-:W-:Y:S01]  /*04e0*/  HFMA2 R16, -RZ, RZ, 0, 5.9604644775390625e-08 ;  /* 0x00000001ff107431 */ /* 0x000fe200000001ff */
[----:B------:R-:W-:Y:S01]  /*04f0*/  UMOV UR10, 0x54442d18 ;  /* 0x54442d18000a7882 */ /* 0x000fe20000000000 */
[----:B------:R-:W-:-:S05]  /*0500*/  UMOV UR11, 0x401921fb ;  /* 0x401921fb000b7882 */ /* 0x000fca0000000000 */
[----:B------:R-:W1:Y:S01]  /*0510*/  I2F.F64.U32 R20, UR4 ;  /* 0x0000000400147d12 */ /* 0x000e620008201800 */
[----:B0-----:R-:W-:Y:S02]  /*0520*/  DFMA R18, -R10, R16, 1 ;  /* 0x3ff000000a12742b */ /* 0x001fe40000000110 */
[----:B-1----:R-:W-:-:S06]  /*0530*/  DMUL R20, R20, UR10 ;  /* 0x0000000a14147c28 */ /* 0x002fcc0008000000 */
[----:B------:R-:W-:-:S08]  /*0540*/  DFMA R18, R18, R18, R18 ;  /* 0x000000121212722b */ /* 0x000fd00000000012 */
[----:B------:R-:W-:Y:S01]  /*0550*/  DFMA R18, R16, R18, R16 ;  /* 0x000000121012722b */ /* 0x000fe20000000010 */
[----:B------:R-:W-:-:S07]  /*0560*/  FSETP.GEU.AND P2, PT, |R21|, 6.5827683646048100446e-37, PT ;  /* 0x036000001500780b */ /* 0x000fce0003f4e200 */
        /* <DEDUP_REMOVED lines=14> */
.L_x_6:
        /* <DEDUP_REMOVED lines=16> */
.L_x_5:
[----:B------:R-:W-:Y:S05]  /*0750*/  BSYNC.RECONVERGENT B0 ;  /* 0x0000000000007941 */ /* 0x000fea0003800200 */
.L_x_4:
[----:B------:R-:W-:Y:S01]  /*0760*/  VIADD R0, R6, 0x2 ;  /* 0x0000000206007836 */ /* 0x000fe20000000000 */
[----:B------:R-:W-:Y:S04]  /*0770*/  BSSY.RECONVERGENT B0, `(.L_x_7) ;  /* 0x000002c000007945 */ /* 0x000fe80003800200 */
[----:B------:R-:W-:-:S13]  /*0780*/  ISETP.GE.AND P0, PT, R0, UR8, PT ;  /* 0x0000000800007c0c */ /* 0x000fda000bf06270 */
[----:B------:R-:W-:Y:S05]  /*0790*/  @P0 BRA `(.L_x_8) ;  /* 0x0000000000a40947 */ /* 0x000fea0003800000 */
[----:B------:R-:W0:Y:S01]  /*07a0*/  MUFU.RCP64H R17, R11 ;  /* 0x0000000b00117308 */ /* 0x000e220000001800 */
[----:B------:R-:W-:Y:S01]  /*07b0*/  HFMA2 R16, -RZ, RZ, 0, 5.9604644775390625e-08 ;  /* 0x00000001ff107431 */ /* 0x000fe200000001ff */
[----:B------:R-:W-:Y:S01]  /*07c0*/  UIADD3 UR5, UPT, UPT, UR4, 0x1, URZ ;  /* 0x0000000104057890 */ /* 0x000fe2000fffe0ff */
[----:B------:R-:W-:Y:S01]  /*07d0*/  UMOV UR10, 0x54442d18 ;  /* 0x54442d18000a7882 */ /* 0x000fe20000000000 */
[----:B------:R-:W-:-:S07]  /*07e0*/  UMOV UR11, 0x401921fb ;  /* 0x401921fb000b7882 */ /* 0x000fce0000000000 */
[----:B------:R-:W2:Y:S01]  /*07f0*/  I2F.F64.U32 R20, UR5 ;  /* 0x0000000500147d12 */ /* 0x000ea20008201800 */
[----:B01----:R-:W-:-:S08]  /*0800*/  DFMA R18, -R10, R16, 1 ;  /* 0x3ff000000a12742b */ /* 0x003fd00000000110 */
[----:B------:R-:W-:Y:S02]  /*0810*/  DFMA R18, R18, R18, R18 ;  /* 0x000000121212722b */ /* 0x000fe40000000012 */
[----:B--2---:R-:W-:-:S06]  /*0820*/  DMUL R20, R20, UR10 ;  /* 0x0000000a14147c28 */ /* 0x004fcc0008000000 */
        /* <DEDUP_REMOVED lines=16> */
.L_x_9:
        /* <DEDUP_REMOVED lines=16> */
.L_x_8:
[----:B------:R-:W-:Y:S05]  /*0a30*/  BSYNC.RECONVERGENT B0 ;  /* 0x0000000000007941 */ /* 0x000fea0003800200 */
.L_x_7:
        /* <DEDUP_REMOVED lines=9> */
[----:B------:R-:W3:Y:S01]  /*0ad0*/  I2F.F64.U32 R20, UR5 ;  /* 0x0000000500147d12 */ /* 0x000ee20008201800 */
[----:B012---:R-:W-:-:S08]  /*0ae0*/  DFMA R18, -R10, R16, 1 ;  /* 0x3ff000000a12742b */ /* 0x007fd00000000110 */
[----:B------:R-:W-:Y:S02]  /*0af0*/  DFMA R18, R18, R18, R18 ;  /* 0x000000121212722b */ /* 0x000fe40000000012 */
[----:B---3--:R-:W-:-:S06]  /*0b00*/  DMUL R20, R20, UR10 ;  /* 0x0000000a14147c28 */ /* 0x008fcc0008000000 */
        /* <DEDUP_REMOVED lines=16> */
.L_x_12:
        /* <DEDUP_REMOVED lines=16> */
.L_x_11:
[----:B------:R-:W-:Y:S05]  /*0d10*/  BSYNC.RECONVERGENT B0 ;  /* 0x0000000000007941 */ /* 0x000fea0003800200 */
.L_x_10:
[----:B------:R-:W-:Y:S01]  /*0d20*/  UIADD3 UR4, UPT, UPT, UR4, 0x4, URZ ;  /* 0x0000000404047890 */ /* 0x000fe2000fffe0ff */
[----:B------:R-:W-:Y:S01]  /*0d30*/  VIADD R7, R7, 0x4 ;  /* 0x0000000407077836 */ /* 0x000fe20000000000 */
[----:B------:R-:W-:Y:S01]  /*0d40*/  IADD3 R6, PT, PT, R6, 0x4, RZ ;  /* 0x0000000406067810 */ /* 0x000fe20007ffe0ff */
[----:B------:R-:W-:Y:S09]  /*0d50*/  @P1 BRA `(.L_x_13) ;  /* 0xfffffff400081947 */ /* 0x000ff2000383ffff */
.L_x_0:
[----:B------:R-:W-:-:S13]  /*0d60*/  ISETP.NE.AND P0, PT, R5, RZ, PT ;  /* 0x000000ff0500720c */ /* 0x000fda0003f05270 */
[----:B------:R-:W-:Y:S05]  /*0d70*/  @!P0 EXIT ;  /* 0x000000000000894d */ /* 0x000fea0003800000 */
[----:B------:R-:W-:-:S13]  /*0d80*/  ISETP.NE.AND P0, PT, R5, 0x1, PT ;  /* 0x000000010500780c */ /* 0x000fda0003f05270 */
[----:B------:R-:W-:Y:S05]  /*0d90*/  @!P0 BRA `(.L_x_14) ;  /* 0x0000000400888947 */ /* 0x000fea0003800000 */
[----:B------:R-:W4:Y:S01]  /*0da0*/  LDCU UR4, c[0x0][0x38c] ;  /* 0x00007180ff0477ac */ /* 0x000f220008000800 */
[----:B------:R-:W5:Y:S01]  /*0db0*/  LDC.64 R8, c[0x0][0x380] ;  /* 0x0000e000ff087b82 */ /* 0x000f620000000a00 */
[----:B------:R-:W-:Y:S01]  /*0dc0*/  IMAD.IADD R7, R3, 0x1, R4 ;  /* 0x0000000103077824 */ /* 0x000fe200078e0204 */
[----:B------:R-:W-:Y:S04]  /*0dd0*/  BSSY.RECONVERGENT B0, `(.L_x_15) ;  /* 0x000002e000007945 */ /* 0x000fe80003800200 */
[----:B------:R-:W-:-:S04]  /*0de0*/  IADD3 R5, PT, PT, R2, R7, RZ ;  /* 0x0000000702057210 */ /* 0x000fc80007ffe0ff */
[----:B----4-:R-:W-:Y:S01]  /*0df0*/  ISETP.GE.AND P0, PT, R5, UR4, PT ;  /* 0x0000000405007c0c */ /* 0x010fe2000bf06270 */
[----:B-----5:R-:W-:-:S04]  /*0e00*/  IMAD.WIDE R8, R7, 0x8, R8 ;  /* 0x0000000807087825 */ /* 0x020fc800078e0208 */
[----:B------:R-:W-:-:S08]  /*0e10*/  IMAD.WIDE.U32 R6, R2, 0x8, R8 ;  /* 0x0000000802067825 */ /* 0x000fd000078e0008 */
[----:B------:R-:W-:Y:S05]  /*0e20*/  @P0 BRA `(.L_x_16) ;  /* 0x0000000000a00947 */ /* 0x000fea0003800000 */
[----:B0123--:R-:W0:Y:S01]  /*0e30*/  MUFU.RCP64H R15, R11 ;  /* 0x0000000b000f7308 */ /* 0x00fe220000001800 */
[----:B------:R-:W-:Y:S01]  /*0e40*/  IMAD.MOV.U32 R14, RZ, RZ, 0x1 ;  /* 0x00000001ff0e7424 */ /* 0x000fe200078e00ff */
[----:B------:R-:W-:Y:S01]  /*0e50*/  UMOV UR4, 0x54442d18 ;  /* 0x54442d1800047882 */ /* 0x000fe20000000000 */
[----:B------:R-:W-:-:S04]  /*0e60*/  UMOV UR5, 0x401921fb ;  /* 0x401921fb00057882 */ /* 0x000fc80000000000 */
[----:B0-----:R-:W-:-:S08]  /*0e70*/  DFMA R12, -R10, R14, 1 ;  /* 0x3ff000000a0c742b */ /* 0x001fd0000000010e */
[----:B------:R-:W-:Y:S02]  /*0e80*/  DFMA R16, R12, R12, R12 ;  /* 0x0000000c0c10722b */ /* 0x000fe4000000000c */
[----:B------:R-:W0:Y:S06]  /*0e90*/  I2F.F64.U32 R12, R4 ;  /* 0x00000004000c7312 */ /* 0x000e2c0000201800 */
[----:B------:R-:W-:-:S08]  /*0ea0*/  DFMA R16, R14, R16, R14 ;  /* 0x000000100e10722b */ /* 0x000fd0000000000e */
[----:B------:R-:W-:Y:S02]  /*0eb0*/  DFMA R14, -R10, R16, 1 ;  /* 0x3ff000000a0e742b */ /* 0x000fe40000000110 */
[----:B0-----:R-:W-:-:S06]  /*0ec0*/  DMUL R20, R12, UR4 ;  /* 0x000000040c147c28 */ /* 0x001fcc0008000000 */
[----:B------:R-:W-:-:S04]  /*0ed0*/  DFMA R16, R16, R14, R16 ;  /* 0x0000000e1010722b */ /* 0x000fc80000000010 */
[----:B------:R-:W-:-:S04]  /*0ee0*/  FSETP.GEU.AND P1, PT, |R21|, 6.5827683646048100446e-37, PT ;  /* 0x036000001500780b */ /* 0x000fc80003f2e200 */
[----:B------:R-:W-:-:S08]  /*0ef0*/  DMUL R12, R16, R20 ;  /* 0x00000014100c7228 */ /* 0x000fd00000000000 */
[----:B------:R-:W-:-:S08]  /*0f00*/  DFMA R14, -R10, R12, R20 ;  /* 0x0000000c0a0e722b */ /* 0x000fd00000000114 */
[----:B------:R-:W-:-:S10]  /*0f10*/  DFMA R12, R16, R14, R12 ;  /* 0x0000000e100c722b */ /* 0x000fd4000000000c */
[----:B------:R-:W-:-:S05]  /*0f20*/  FFMA R0, RZ, R11, R13 ;  /* 0x0000000bff007223 */ /* 0x000fca000000000d */
[----:B------:R-:W-:-:S13]  /*0f30*/  FSETP.GT.AND P0, PT, |R0|, 1.469367938527859385e-39, PT ;  /* 0x001000000000780b */ /* 0x000fda0003f04200 */
[----:B------:R-:W-:Y:S05]  /*0f40*/  @P0 BRA P1, `(.L_x_17) ;  /* 0x0000000000180947 */ /* 0x000fea0000800000 */
[----:B------:R-:W-:Y:S01]  /*0f50*/  MOV R18, R10 ;  /* 0x0000000a00127202 */ /* 0x000fe20000000f00 */
[----:B------:R-:W-:Y:S01]  /*0f60*/  IMAD.MOV.U32 R19, RZ, RZ, R11 ;  /* 0x000000ffff137224 */ /* 0x000fe200078e000b */
[----:B------:R-:W-:-:S07]  /*0f70*/  MOV R0, 0xf90 ;  /* 0x00000f9000007802 */ /* 0x000fce0000000f00 */
[----:B------:R-:W-:Y:S05]  /*0f80*/  CALL.REL.NOINC `($__internal_0_$__cuda_sm20_div_rn_f64_full) ;  /* 0x0000000400dc7944 */ /* 0x000fea0003c00000 */
[----:B------:R-:W-:Y:S01]  /*0f90*/  MOV R12, R26 ;  /* 0x0000001a000c7202 */ /* 0x000fe20000000f00 */
[----:B------:R-:W-:-:S07]  /*0fa0*/  IMAD.MOV.U32 R13, RZ, RZ, R27 ;  /* 0x000000ffff0d7224 */ /* 0x000fce00078e001b */
.L_x_17:
        /* <DEDUP_REMOVED lines=16> */
.L_x_16:
[----:B------:R-:W-:Y:S05]  /*10b0*/  BSYNC.RECONVERGENT B0 ;  /* 0x0000000000007941 */ /* 0x000fea0003800200 */
.L_x_15:
[----:B------:R-:W5:Y:S01]  /*10c0*/  LDCU UR4, c[0x0][0x38c] ;  /* 0x00007180ff0477ac */ /* 0x000f620008000800 */
[----:B------:R-:W-:Y:S01]  /*10d0*/  IADD3 R5, PT, PT, R5, 0x1, RZ ;  /* 0x0000000105057810 */ /* 0x000fe20007ffe0ff */
[----:B------:R-:W-:Y:S03]  /*10e0*/  BSSY.RECONVERGENT B0, `(.L_x_18) ;  /* 0x000002c000007945 */ /* 0x000fe60003800200 */
[----:B-----5:R-:W-:-:S13]  /*10f0*/  ISETP.GE.AND P0, PT, R5, UR4, PT ;  /* 0x0000000405007c0c */ /* 0x020fda000bf06270 */
[----:B------:R-:W-:Y:S05]  /*1100*/  @P0 BRA `(.L_x_19) ;  /* 0x0000000000a40947 */ /* 0x000fea0003800000 */
[----:B01234-:R-:W0:Y:S01]  /*1110*/  MUFU.RCP64H R15, R11 ;  /* 0x0000000b000f7308 */ /* 0x01fe220000001800 */
[----:B------:R-:W-:Y:S01]  /*1120*/  IMAD.MOV.U32 R14, RZ, RZ, 0x1 ;  /* 0x00000001ff0e7424 */ /* 0x000fe200078e00ff */
[----:B------:R-:W-:Y:S01]  /*1130*/  IADD3 R0, PT, PT, R4, 0x1, RZ ;  /* 0x0000000104007810 */ /* 0x000fe20007ffe0ff */
[----:B------:R-:W-:Y:S01]  /*1140*/  UMOV UR4, 0x54442d18 ;  /* 0x54442d1800047882 */ /* 0x000fe20000000000 */
[----:B------:R-:W-:-:S03]  /*1150*/  UMOV UR5, 0x401921fb ;  /* 0x401921fb00057882 */ /* 0x000fc60000000000 */
        /* <DEDUP_REMOVED lines=20> */
.L_x_20:
        /* <DEDUP_REMOVED lines=16> */
.L_x_19:
[----:B------:R-:W-:Y:S05]  /*13a0*/  BSYNC.RECONVERGENT B0 ;  /* 0x0000000000007941 */ /* 0x000fea0003800200 */
.L_x_18:
[----:B------:R-:W-:-:S07]  /*13b0*/  VIADD R4, R4, 0x2 ;  /* 0x0000000204047836 */ /* 0x000fce0000000000 */
.L_x_14:
[----:B------:R-:W-:-:S04]  /*13c0*/  LOP3.LUT R0, R2, 0x1, RZ, 0xc0, !PT ;  /* 0x0000000102007812 */ /* 0x000fc800078ec0ff */
[----:B------:R-:W-:-:S13]  /*13d0*/  ISETP.NE.U32.AND P0, PT, R0, 0x1, PT ;  /* 0x000000010000780c */ /* 0x000fda0003f05070 */
[----:B------:R-:W-:Y:S05]  /*13e0*/  @P0 EXIT ;  /* 0x000000000000094d */ /* 0x000fea0003800000 */
[----:B------:R-:W5:Y:S01]  /*13f0*/  LDCU UR4, c[0x0][0x38c] ;  /* 0x00007180ff0477ac */ /* 0x000f620008000800 */
[----:B------:R-:W-:-:S05]  /*1400*/  IADD3 R3, PT, PT, R3, R4, RZ ;  /* 0x0000000403037210 */ /* 0x000fca0007ffe0ff */
[----:B------:R-:W-:-:S05]  /*1410*/  IMAD.IADD R0, R2, 0x1, R3 ;  /* 0x0000000102007824 */ /* 0x000fca00078e0203 */
[----:B-----5:R-:W-:-:S13]  /*1420*/  ISETP.GE.AND P0, PT, R0, UR4, PT ;  /* 0x0000000400007c0c */ /* 0x020fda000bf06270 */
[----:B------:R-:W-:Y:S05]  /*1430*/  @P0 EXIT ;  /* 0x000000000000094d */ /* 0x000fea0003800000 */
[----:B0---4-:R-:W0:Y:S01]  /*1440*/  MUFU.RCP64H R7, R11 ;  /* 0x0000000b00077308 */ /* 0x011e220000001800 */
[----:B------:R-:W-:Y:S01]  /*1450*/  HFMA2 R6, -RZ, RZ, 0, 5.9604644775390625e-08 ;  /* 0x00000001ff067431 */ /* 0x000fe200000001ff */
[----:B------:R-:W-:Y:S01]  /*1460*/  UMOV UR4, 0x54442d18 ;  /* 0x54442d1800047882 */ /* 0x000fe20000000000 */
[----:B------:R-:W-:-:S05]  /*1470*/  UMOV UR5, 0x401921fb ;  /* 0x401921fb00057882 */ /* 0x000fca0000000000 */
[----:B------:R-:W4:Y:S01]  /*1480*/  I2F.F64.U32 R4, R4 ;  /* 0x0000000400047312 */ /* 0x000f220000201800 */
[----:B0-----:R-:W-:Y:S02]  /*1490*/  DFMA R8, -R10, R6, 1 ;  /* 0x3ff000000a08742b */ /* 0x001fe40000000106 */
[----:B----4-:R-:W-:-:S06]  /*14a0*/  DMUL R20, R4, UR4 ;  /* 0x0000000404147c28 */ /* 0x010fcc0008000000 */
[----:B------:R-:W-:-:S08]  /*14b0*/  DFMA R8, R8, R8, R8 ;  /* 0x000000080808722b */ /* 0x000fd00000000008 */
[----:B------:R-:W-:Y:S01]  /*14c0*/  DFMA R8, R6, R8, R6 ;  /* 0x000000080608722b */ /* 0x000fe20000000006 */
[----:B------:R-:W-:-:S07]  /*14d0*/  FSETP.GEU.AND P1, PT, |R21|, 6.5827683646048100446e-37, PT ;  /* 0x036000001500780b */ /* 0x000fce0003f2e200 */
[----:B------:R-:W-:-:S08]  /*14e0*/  DFMA R6, -R10, R8, 1 ;  /* 0x3ff000000a06742b */ /* 0x000fd00000000108 */
[----:B-123--:R-:W-:-:S08]  /*14f0*/  DFMA R12, R8, R6, R8 ;  /* 0x00000006080c722b */ /* 0x00efd00000000008 */
        /* <DEDUP_REMOVED lines=12> */
.L_x_21:
[----:B------:R-:W0:Y:S02]  /*15c0*/  LDC.64 R4, c[0x0][0x380] ;  /* 0x0000e000ff047b82 */ /* 0x000e240000000a00 */
[----:B0-----:R-:W-:-:S05]  /*15d0*/  IMAD.WIDE R4, R3, 0x8, R4 ;  /* 0x0000000803047825 */ /* 0x001fca00078e0204 */
[----:B------:R-:W2:Y:S01]  /*15e0*/  LDG.E.64 R10, desc[UR6][R4.64] ;  /* 0x00000006040a7981 */ /* 0x000ea2000c1e1b00 */
[----:B------:R-:W-:-:S05]  /*15f0*/  IMAD.WIDE.U32 R2, R2, 0x8, R4 ;  /* 0x0000000802027825 */ /* 0x000fca00078e0004 */
[----:B------:R-:W3:Y:S01]  /*1600*/  LDG.E.64 R12, desc[UR6][R2.64] ;  /* 0x00000006020c7981 */ /* 0x000ee2000c1e1b00 */
[----:B------:R-:W0:Y:S02]  /*1610*/  F2F.F32.F64 R6, R6 ;  /* 0x0000000600067310 */ /* 0x000e240000301000 */
[----:B0-----:R-:W-:-:S06]  /*1620*/  FMUL.RZ R14, R6, 0.15915493667125701904 ;  /* 0x3e22f983060e7820 */ /* 0x001fcc000040c000 */
[----:B------:R-:W-:Y:S08]  /*1630*/  MUFU.COS R0, R14 ;  /* 0x0000000e00007308 */ /* 0x000ff00000000000 */
[----:B------:R-:W3:Y:S02]  /*1640*/  MUFU.SIN R9, R14 ;  /* 0x0000000e00097308 */ /* 0x000ee40000000400 */
[-C--:B---3--:R-:W-:Y:S01]  /*1650*/  FFMA R8, R0, R12.reuse, R9 ;  /* 0x0000000c00087223 */ /* 0x088fe20000000009 */
[----:B------:R-:W-:-:S03]  /*1660*/  FMUL R12, R9, R12 ;  /* 0x0000000c090c7220 */ /* 0x000fc60000400000 */
[----:B------:R-:W-:Y:S01]  /*1670*/  FADD R9, R13, R8 ;  /* 0x000000080d097221 */ /* 0x000fe20000000000 */
[----:B------:R-:W-:-:S03]  /*1680*/  FFMA R12, R0, R13, -R12 ;  /* 0x0000000d000c7223 */ /* 0x000fc6000000080c */
[C-C-:B--2---:R-:W-:Y:S01]  /*1690*/  FADD R8, R10.reuse, R9.reuse ;  /* 0x000000090a087221 */ /* 0x144fe20000000000 */
[----:B------:R-:W-:Y:S01]  /*16a0*/  FADD R10, R10, -R9 ;  /* 0x800000090a0a7221 */ /* 0x000fe20000000000 */
[C-C-:B------:R-:W-:Y:S01]  /*16b0*/  FADD R9, R11.reuse, R12.reuse ;  /* 0x0000000c0b097221 */ /* 0x140fe20000000000 */
[----:B------:R-:W-:-:S04]  /*16c0*/  FADD R11, R11, -R12 ;  /* 0x8000000c0b0b7221 */ /* 0x000fc80000000000 */
[----:B------:R-:W-:Y:S04]  /*16d0*/  STG.E.64 desc[UR6][R4.64], R8 ;  /* 0x0000000804007986 */ /* 0x000fe8000c101b06 */
[----:B------:R-:W-:Y:S01]  /*16e0*/  STG.E.64 desc[UR6][R2.64], R10 ;  /* 0x0000000a02007986 */ /* 0x000fe2000c101b06 */
[----:B------:R-:W-:Y:S05]  /*16f0*/  EXIT ;  /* 0x000000000000794d */ /* 0x000fea0003800000 */
        .weak           $__internal_0_$__cuda_sm20_div_rn_f64_full
        .type           $__internal_0_$__cuda_sm20_div_rn_f64_full,@function
        .size           $__internal_0_$__cuda_sm20_div_rn_f64_full,(.L_x_37 - $__internal_0_$__cuda_sm20_div_rn_f64_full)
$__internal_0_$__cuda_sm20_div_rn_f64_full:
[C---:B------:R-:W-:Y:S01]  /*1700*/  FSETP.GEU.AND P0, PT, |R19|.reuse, 1.469367938527859385e-39, PT ;  /* 0x001000001300780b */ /* 0x040fe20003f0e200 */
[----:B------:R-:W-:Y:S01]  /*1710*/  IMAD.MOV.U32 R32, RZ, RZ, 0x1ca00000 ;  /* 0x1ca00000ff207424 */ /* 0x000fe200078e00ff */
[----:B------:R-:W-:Y:S01]  /*1720*/  LOP3.LUT R16, R19, 0x800fffff, RZ, 0xc0, !PT ;  /* 0x800fffff13107812 */ /* 0x000fe200078ec0ff */
[----:B------:R-:W-:Y:S01]  /*1730*/  BSSY.RECONVERGENT B1, `(.L_x_22) ;  /* 0x0000054000017945 */ /* 0x000fe20003800200 */
[----:B------:R-:W-:Y:S02]  /*1740*/  MOV R22, 0x1 ;  /* 0x0000000100167802 */ /* 0x000fe40000000f00 */
[----:B------:R-:W-:Y:S01]  /*1750*/  LOP3.LUT R17, R16, 0x3ff00000, RZ, 0xfc, !PT ;  /* 0x3ff0000010117812 */ /* 0x000fe200078efcff */
[----:B------:R-:W-:Y:S01]  /*1760*/  IMAD.MOV.U32 R16, RZ, RZ, R18 ;  /* 0x000000ffff107224 */ /* 0x000fe200078e0012 */
[C---:B------:R-:W-:Y:S02]  /*1770*/  FSETP.GEU.AND P3, PT, |R21|.reuse, 1.469367938527859385e-39, PT ;  /* 0x001000001500780b */ /* 0x040fe40003f6e200 */
[----:B------:R-:W-:-:S02]  /*1780*/  LOP3.LUT R31, R21, 0x7ff00000, RZ, 0xc0, !PT ;  /* 0x7ff00000151f7812 */ /* 0x000fc400078ec0ff */
[----:B------:R-:W-:Y:S01]  /*1790*/  LOP3.LUT R34, R19, 0x7ff00000, RZ, 0xc0, !PT ;  /* 0x7ff0000013227812 */ /* 0x000fe200078ec0ff */
[----:B------:R-:W-:-:S03]  /*17a0*/  @!P0 DMUL R16, R18, 8.98846567431157953865e+307 ;  /* 0x7fe0000012108828 */ /* 0x000fc60000000000 */
[----:B------:R-:W-:-:S03]  /*17b0*/  ISETP.GE.U32.AND P2, PT, R31, R34, PT ;  /* 0x000000221f00720c */ /* 0x000fc60003f46070 */
[----:B------:R-:W0:Y:S02]  /*17c0*/  MUFU.RCP64H R23, R17 ;  /* 0x0000001100177308 */ /* 0x000e240000001800 */
[----:B------:R-:W-:Y:S02]  /*17d0*/  @!P3 LOP3.LUT R26, R19, 0x7ff00000, RZ, 0xc0, !PT ;  /* 0x7ff00000131ab812 */ /* 0x000fe400078ec0ff */
[----:B------:R-:W-:Y:S02]  /*17e0*/  @!P0 LOP3.LUT R34, R17, 0x7ff00000, RZ, 0xc0, !PT ;  /* 0x7ff0000011228812 */ /* 0x000fe400078ec0ff */
[----:B------:R-:W-:-:S04]  /*17f0*/  @!P3 ISETP.GE.U32.AND P4, PT, R31, R26, PT ;  /* 0x0000001a1f00b20c */ /* 0x000fc80003f86070 */
[----:B------:R-:W-:-:S04]  /*1800*/  @!P3 SEL R27, R32, 0x63400000, !P4 ;  /* 0x63400000201bb807 */ /* 0x000fc80006000000 */
[----:B------:R-:W-:Y:S01]  /*1810*/  @!P3 LOP3.LUT R28, R27, 0x80000000, R21, 0xf8, !PT ;  /* 0x800000001b1cb812 */ /* 0x000fe200078ef815 */
[----:B0-----:R-:W-:-:S03]  /*1820*/  DFMA R24, R22, -R16, 1 ;  /* 0x3ff000001618742b */ /* 0x001fc60000000810 */
[----:B------:R-:W-:Y:S01]  /*1830*/  @!P3 LOP3.LUT R29, R28, 0x100000, RZ, 0xfc, !PT ;  /* 0x001000001c1db812 */ /* 0x000fe200078efcff */
[----:B------:R-:W-:-:S04]  /*1840*/  @!P3 IMAD.MOV.U32 R28, RZ, RZ, RZ ;  /* 0x000000ffff1cb224 */ /* 0x000fc800078e00ff */
[----:B------:R-:W-:-:S08]  /*1850*/  DFMA R24, R24, R24, R24 ;  /* 0x000000181818722b */ /* 0x000fd00000000018 */
[----:B------:R-:W-:Y:S01]  /*1860*/  DFMA R24, R22, R24, R22 ;  /* 0x000000181618722b */ /* 0x000fe20000000016 */
[----:B------:R-:W-:Y:S02]  /*1870*/  SEL R23, R32, 0x63400000, !P2 ;  /* 0x6340000020177807 */ /* 0x000fe40005000000 */
[----:B------:R-:W-:Y:S02]  /*1880*/  MOV R22, R20 ;  /* 0x0000001400167202 */ /* 0x000fe40000000f00 */
[----:B------:R-:W-:-:S03]  /*1890*/  LOP3.LUT R23, R23, 0x800fffff, R21, 0xf8, !PT ;  /* 0x800fffff17177812 */ /* 0x000fc600078ef815 */
[----:B------:R-:W-:-:S03]  /*18a0*/  DFMA R26, R24, -R16, 1 ;  /* 0x3ff00000181a742b */ /* 0x000fc60000000810 */
[----:B------:R-:W-:-:S05]  /*18b0*/  @!P3 DFMA R22, R22, 2, -R28 ;  /* 0x400000001616b82b */ /* 0x000fca000000081c */
[----:B------:R-:W-:-:S08]  /*18c0*/  DFMA R24, R24, R26, R24 ;  /* 0x0000001a1818722b */ /* 0x000fd00000000018 */
[----:B------:R-:W-:-:S08]  /*18d0*/  DMUL R26, R24, R22 ;  /* 0x00000016181a7228 */ /* 0x000fd00000000000 */
[----:B------:R-:W-:-:S08]  /*18e0*/  DFMA R28, R26, -R16, R22 ;  /* 0x800000101a1c722b */ /* 0x000fd00000000016 */
[----:B------:R-:W-:Y:S01]  /*18f0*/  DFMA R28, R24, R28, R26 ;  /* 0x0000001c181c722b */ /* 0x000fe2000000001a */
[----:B------:R-:W-:Y:S02]  /*1900*/  MOV R24, R31 ;  /* 0x0000001f00187202 */ /* 0x000fe40000000f00 */
[----:B------:R-:W-:Y:S02]  /*1910*/  @!P3 LOP3.LUT R24, R23, 0x7ff00000, RZ, 0xc0, !PT ;  /* 0x7ff000001718b812 */ /* 0x000fe400078ec0ff */
[----:B------:R-:W-:-:S03]  /*1920*/  IADD3 R26, PT, PT, R34, -0x1, RZ ;  /* 0xffffffff221a7810 */ /* 0x000fc60007ffe0ff */
[----:B------:R-:W-:-:S05]  /*1930*/  VIADD R25, R24, 0xffffffff ;  /* 0xffffffff18197836 */ /* 0x000fca0000000000 */
[----:B------:R-:W-:-:S04]  /*1940*/  ISETP.GT.U32.AND P0, PT, R25, 0x7feffffe, PT ;  /* 0x7feffffe1900780c */ /* 0x000fc80003f04070 */
[----:B------:R-:W-:-:S13]  /*1950*/  ISETP.GT.U32.OR P0, PT, R26, 0x7feffffe, P0 ;  /* 0x7feffffe1a00780c */ /* 0x000fda0000704470 */
[----:B------:R-:W-:Y:S05]  /*1960*/  @P0 BRA `(.L_x_23) ;  /* 0x00000000006c0947 */ /* 0x000fea0003800000 */
[----:B------:R-:W-:-:S04]  /*1970*/  LOP3.LUT R24, R19, 0x7ff00000, RZ, 0xc0, !PT ;  /* 0x7ff0000013187812 */ /* 0x000fc800078ec0ff */
[CC--:B------:R-:W-:Y:S02]  /*1980*/  VIADDMNMX R20, R31.reuse, -R24.reuse, 0xb9600000, !PT ;  /* 0xb96000001f147446 */ /* 0x0c0fe40007800918 */
[----:B------:R-:W-:Y:S02]  /*1990*/  ISETP.GE.U32.AND P0, PT, R31, R24, PT ;  /* 0x000000181f00720c */ /* 0x000fe40003f06070 */
[----:B------:R-:W-:Y:S02]  /*19a0*/  VIMNMX R20, PT, PT, R20, 0x46a00000, PT ;  /* 0x46a0000014147848 */ /* 0x000fe40003fe0100 */
[----:B------:R-:W-:-:S05]  /*19b0*/  SEL R21, R32, 0x63400000, !P0 ;  /* 0x6340000020157807 */ /* 0x000fca0004000000 */
[----:B------:R-:W-:Y:S02]  /*19c0*/  IMAD.IADD R24, R20, 0x1, -R21 ;  /* 0x0000000114187824 */ /* 0x000fe400078e0a15 */
[----:B------:R-:W-:-:S03]  /*19d0*/  IMAD.MOV.U32 R20, RZ, RZ, RZ ;  /* 0x000000ffff147224 */ /* 0x000fc600078e00ff */
[----:B------:R-:W-:-:S06]  /*19e0*/  IADD3 R21, PT, PT, R24, 0x7fe00000, RZ ;  /* 0x7fe0000018157810 */ /* 0x000fcc0007ffe0ff */
[----:B------:R-:W-:-:S10]  /*19f0*/  DMUL R26, R28, R20 ;  /* 0x000000141c1a7228 */ /* 0x000fd40000000000 */
[----:B------:R-:W-:-:S13]  /*1a00*/  FSETP.GTU.AND P0, PT, |R27|, 1.469367938527859385e-39, PT ;  /* 0x001000001b00780b */ /* 0x000fda0003f0c200 */
[----:B------:R-:W-:Y:S05]  /*1a10*/  @P0 BRA `(.L_x_24) ;  /* 0x0000000000940947 */ /* 0x000fea0003800000 */
[----:B------:R-:W-:Y:S01]  /*1a20*/  DFMA R16, R28, -R16, R22 ;  /* 0x800000101c10722b */ /* 0x000fe20000000016 */
[----:B------:R-:W-:-:S09]  /*1a30*/  MOV R20, RZ ;  /* 0x000000ff00147202 */ /* 0x000fd20000000f00 */
[C---:B------:R-:W-:Y:S02]  /*1a40*/  FSETP.NEU.AND P0, PT, R17.reuse, RZ, PT ;  /* 0x000000ff1100720b */ /* 0x040fe40003f0d000 */
[----:B------:R-:W-:-:S04]  /*1a50*/  LOP3.LUT R19, R17, 0x80000000, R19, 0x48, !PT ;  /* 0x8000000011137812 */ /* 0x000fc800078e4813 */
[----:B------:R-:W-:-:S07]  /*1a60*/  LOP3.LUT R21, R19, R21, RZ, 0xfc, !PT ;  /* 0x0000001513157212 */ /* 0x000fce00078efcff */
[----:B------:R-:W-:Y:S05]  /*1a70*/  @!P0 BRA `(.L_x_24) ;  /* 0x00000000007c8947 */ /* 0x000fea0003800000 */
[----:B------:R-:W-:Y:S01]  /*1a80*/  IMAD.MOV R17, RZ, RZ, -R24 ;  /* 0x000000ffff117224 */ /* 0x000fe200078e0a18 */
[----:B------:R-:W-:Y:S01]  /*1a90*/  MOV R16, RZ ;  /* 0x000000ff00107202 */ /* 0x000fe20000000f00 */
[----:B------:R-:W-:-:S05]  /*1aa0*/  DMUL.RP R20, R28, R20 ;  /* 0x000000141c147228 */ /* 0x000fca0000008000 */
[----:B------:R-:W-:-:S05]  /*1ab0*/  DFMA R16, R26, -R16, R28 ;  /* 0x800000101a10722b */ /* 0x000fca000000001c */
[----:B------:R-:W-:Y:S02]  /*1ac0*/  LOP3.LUT R19, R21, R19, RZ, 0x3c, !PT ;  /* 0x0000001315137212 */ /* 0x000fe400078e3cff */
[----:B------:R-:W-:-:S04]  /*1ad0*/  IADD3 R16, PT, PT, -R24, -0x43300000, RZ ;  /* 0xbcd0000018107810 */ /* 0x000fc80007ffe1ff */
[----:B------:R-:W-:-:S04]  /*1ae0*/  FSETP.NEU.AND P0, PT, |R17|, R16, PT ;  /* 0x000000101100720b */ /* 0x000fc80003f0d200 */
[----:B------:R-:W-:Y:S02]  /*1af0*/  FSEL R26, R20, R26, !P0 ;  /* 0x0000001a141a7208 */ /* 0x000fe40004000000 */
[----:B------:R-:W-:Y:S01]  /*1b00*/  FSEL R27, R19, R27, !P0 ;  /* 0x0000001b131b7208 */ /* 0x000fe20004000000 */
[----:B------:R-:W-:Y:S06]  /*1b10*/  BRA `(.L_x_24) ;  /* 0x0000000000547947 */ /* 0x000fec0003800000 */
.L_x_23:
[----:B------:R-:W-:-:S14]  /*1b20*/  DSETP.NAN.AND P0, PT, R20, R20, PT ;  /* 0x000000141400722a */ /* 0x000fdc0003f08000 */
[----:B------:R-:W-:Y:S05]  /*1b30*/  @P0 BRA `(.L_x_25) ;  /* 0x0000000000440947 */ /* 0x000fea0003800000 */
[----:B------:R-:W-:-:S14]  /*1b40*/  DSETP.NAN.AND P0, PT, R18, R18, PT ;  /* 0x000000121200722a */ /* 0x000fdc0003f08000 */
[----:B------:R-:W-:Y:S05]  /*1b50*/  @P0 BRA `(.L_x_26) ;  /* 0x0000000000300947 */ /* 0x000fea0003800000 */
[----:B------:R-:W-:Y:S01]  /*1b60*/  ISETP.NE.AND P0, PT, R24, R34, PT ;  /* 0x000000221800720c */ /* 0x000fe20003f05270 */
[----:B------:R-:W-:Y:S01]  /*1b70*/  IMAD.MOV.U32 R26, RZ, RZ, 0x0 ;  /* 0x00000000ff1a7424 */ /* 0x000fe200078e00ff */
[----:B------:R-:W-:-:S11]  /*1b80*/  MOV R27, 0xfff80000 ;  /* 0xfff80000001b7802 */ /* 0x000fd60000000f00 */
[----:B------:R-:W-:Y:S05]  /*1b90*/  @!P0 BRA `(.L_x_24) ;  /* 0x0000000000348947 */ /* 0x000fea0003800000 */
[----:B------:R-:W-:Y:S02]  /*1ba0*/  ISETP.NE.AND P0, PT, R24, 0x7ff00000, PT ;  /* 0x7ff000001800780c */ /* 0x000fe40003f05270 */
[----:B------:R-:W-:Y:S02]  /*1bb0*/  LOP3.LUT R27, R21, 0x80000000, R19, 0x48, !PT ;  /* 0x80000000151b7812 */ /* 0x000fe400078e4813 */
[----:B------:R-:W-:-:S13]  /*1bc0*/  ISETP.EQ.OR P0, PT, R34, RZ, !P0 ;  /* 0x000000ff2200720c */ /* 0x000fda0004702670 */
[----:B------:R-:W-:Y:S01]  /*1bd0*/  @P0 LOP3.LUT R16, R27, 0x7ff00000, RZ, 0xfc, !PT ;  /* 0x7ff000001b100812 */ /* 0x000fe200078efcff */
[----:B------:R-:W-:Y:S01]  /*1be0*/  @!P0 IMAD.MOV.U32 R26, RZ, RZ, RZ ;  /* 0x000000ffff1a8224 */ /* 0x000fe200078e00ff */
[----:B------:R-:W-:-:S03]  /*1bf0*/  @P0 MOV R26, RZ ;  /* 0x000000ff001a0202 */ /* 0x000fc60000000f00 */
[----:B------:R-:W-:Y:S01]  /*1c00*/  @P0 IMAD.MOV.U32 R27, RZ, RZ, R16 ;  /* 0x000000ffff1b0224 */ /* 0x000fe200078e0010 */
[----:B------:R-:W-:Y:S06]  /*1c10*/  BRA `(.L_x_24) ;  /* 0x0000000000147947 */ /* 0x000fec0003800000 */
.L_x_26:
[----:B------:R-:W-:Y:S02]  /*1c20*/  LOP3.LUT R27, R19, 0x80000, RZ, 0xfc, !PT ;  /* 0x00080000131b7812 */ /* 0x000fe400078efcff */
[----:B------:R-:W-:Y:S01]  /*1c30*/  MOV R26, R18 ;  /* 0x00000012001a7202 */ /* 0x000fe20000000f00 */
[----:B------:R-:W-:Y:S06]  /*1c40*/  BRA `(.L_x_24) ;  /* 0x0000000000087947 */ /* 0x000fec0003800000 */
.L_x_25:
[----:B------:R-:W-:Y:S01]  /*1c50*/  LOP3.LUT R27, R21, 0x80000, RZ, 0xfc, !PT ;  /* 0x00080000151b7812 */ /* 0x000fe200078efcff */
[----:B------:R-:W-:-:S07]  /*1c60*/  IMAD.MOV.U32 R26, RZ, RZ, R20 ;  /* 0x000000ffff1a7224 */ /* 0x000fce00078e0014 */
.L_x_24:
[----:B------:R-:W-:Y:S05]  /*1c70*/  BSYNC.RECONVERGENT B1 ;  /* 0x0000000000017941 */ /* 0x000fea0003800200 */
.L_x_22:
[----:B------:R-:W-:Y:S01]  /*1c80*/  MOV R16, R0 ;  /* 0x0000000000107202 */ /* 0x000fe20000000f00 */
[----:B------:R-:W-:-:S04]  /*1c90*/  IMAD.MOV.U32 R17, RZ, RZ, 0x0 ;  /* 0x00000000ff117424 */ /* 0x000fc800078e00ff */
[----:B------:R-:W-:Y:S05]  /*1ca0*/  RET.REL.NODEC R16 `(_Z11inplace_fftP6float2ii) ;  /* 0xffffffe010d47950 */ /* 0x000fea0003c3ffff */
.L_x_27:
[----:B------:R-:W-:-:S00]  /*1cb0*/  BRA `(.L_x_27) ;  /* 0xfffffffc00fc7947 */ /* 0x000fc0000383ffff */
[----:B------:R-:W-:-:S00]  /*1cc0*/  NOP ;  /* 0x0000000000007918 */ /* 0x000fc00000000000 */
        /* <DEDUP_REMOVED lines=11> */
.L_x_37:


//--------------------- .text._Z14bitrev_reorderP6float2S0_i --------------------------
	.section	.text._Z14bitrev_reorderP6float2S0_i,"ax",@progbits
	.align	128
        .global         _Z14bitrev_reorderP6float2S0_i
        .type           _Z14bitrev_reorderP6float2S0_i,@function
        .size           _Z14bitrev_reorderP6float2S0_i,(.L_x_39 - _Z14bitrev_reorderP6float2S0_i)
        .other          _Z14bitrev_reorderP6float2S0_i,@"STO_CUDA_ENTRY STV_DEFAULT"
_Z14bitrev_reorderP6float2S0_i:
.text._Z14bitrev_reorderP6float2S0_i:
[----:B------:R-:W-:Y:S01]  /*0000*/  LDC R1, c[0x0][0x37c] ;  /* 0x0000df00ff017b82 */ /* 0x000fe20000000800 */
[----:B------:R-:W0:Y:S01]  /*0010*/  S2R R0, SR_CTAID.X ;  /* 0x0000000000007919 */ /* 0x000e220000002500 */
[----:B------:R-:W1:Y:S01]  /*0020*/  LDCU UR5, c[0x0][0x390] ;  /* 0x00007200ff0577ac */ /* 0x000e620008000800 */
[----:B------:R-:W0:Y:S01]  /*0030*/  S2R R3, SR_TID.X ;  /* 0x0000000000037919 */ /* 0x000e220000002100 */
[----:B------:R-:W2:Y:S01]  /*0040*/  LDCU.64 UR6, c[0x0][0x358] ;  /* 0x00006b00ff0677ac */ /* 0x000ea20008000a00 */
[----:B-1----:R-:W-:Y:S01]  /*0050*/  UISETP.GE.AND UP0, UPT, UR5, 0x1, UPT ;  /* 0x000000010500788c */ /* 0x002fe2000bf06270 */
[----:B0-----:R-:W-:Y:S01]  /*0060*/  IMAD R0, R0, 0x80, R3 ;  /* 0x0000008000007824 */ /* 0x001fe200078e0203 */
[----:B------:R-:W-:-:S07]  /*0070*/  CS2R R2, SRZ ;  /* 0x0000000000027805 */ /* 0x000fce000001ff00 */
[----:B--2---:R-:W-:Y:S05]  /*0080*/  BRA.U !UP0, `(.L_x_28) ;  /* 0x0000000508d47547 */ /* 0x004fea000b800000 */
[----:B------:R-:W-:Y:S01]  /*0090*/  UISETP.GE.U32.AND UP0, UPT, UR5, 0x4, UPT ;  /* 0x000000040500788c */ /* 0x000fe2000bf06070 */
[----:B------:R-:W-:Y:S01]  /*00a0*/  IMAD.MOV.U32 R5, RZ, RZ, RZ ;  /* 0x000000ffff057224 */ /* 0x000fe200078e00ff */
[----:B------:R-:W-:Y:S01]  /*00b0*/  ULOP3.LUT UR4, UR5, 0x3, URZ, 0xc0, !UPT ;  /* 0x0000000305047892 */ /* 0x000fe2000f8ec0ff */
[----:B------:R-:W-:-:S06]  /*00c0*/  IMAD.MOV.U32 R2, RZ, RZ, R0 ;  /* 0x000000ffff027224 */ /* 0x000fcc00078e0000 */
[----:B------:R-:W-:Y:S05]  /*00d0*/  BRA.U !UP0, `(.L_x_29) ;  /* 0x0000000508947547 */ /* 0x000fea000b800000 */
[----:B------:R-:W-:Y:S01]  /*00e0*/  ULOP3.LUT UR5, UR5, 0x7ffffffc, URZ, 0xc0, !UPT ;  /* 0x7ffffffc05057892 */ /* 0x000fe2000f8ec0ff */
[----:B------:R-:W-:Y:S02]  /*00f0*/  IMAD.MOV.U32 R5, RZ, RZ, RZ ;  /* 0x000000ffff057224 */ /* 0x000fe400078e00ff */
[----:B------:R-:W-:Y:S01]  /*0100*/  IMAD.MOV.U32 R2, RZ, RZ, R0 ;  /* 0x000000ffff027224 */ /* 0x000fe200078e0000 */
[----:B------:R-:W-:-:S04]  /*0110*/  UIADD3 UR5, UPT, UPT, -UR5, URZ, URZ ;  /* 0x000000ff05057290 */ /* 0x000fc8000fffe1ff */
[----:B------:R-:W-:-:S09]  /*0120*/  UISETP.GE.AND UP0, UPT, UR5, URZ, UPT ;  /* 0x000000ff0500728c */ /* 0x000fd2000bf06270 */
[----:B------:R-:W-:Y:S05]  /*0130*/  BRA.U UP0, `(.L_x_30) ;  /* 0x0000000500447547 */ /* 0x000fea000b800000 */
[----:B------:R-:W-:Y:S02]  /*0140*/  UIADD3 UR8, UPT, UPT, -UR5, URZ, URZ ;  /* 0x000000ff05087290 */ /* 0x000fe4000fffe1ff */
[----:B------:R-:W-:Y:S02]  /*0150*/  UPLOP3.LUT UP0, UPT, UPT, UPT, UPT, 0x80, 0x8 ;  /* 0x000000000008789c */ /* 0x000fe40003f0f070 */
[----:B------:R-:W-:-:S09]  /*0160*/  UISETP.GT.AND UP1, UPT, UR8, 0xc, UPT ;  /* 0x0000000c0800788c */ /* 0x000fd2000bf24270 */
[----:B------:R-:W-:Y:S05]  /*0170*/  BRA.U !UP1, `(.L_x_31) ;  /* 0x0000000109c07547 */ /* 0x000fea000b800000 */
[----:B------:R-:W-:-:S11]  /*0180*/  UPLOP3.LUT UP0, UPT, UPT, UPT, UPT, 0x40, 0x4 ;  /* 0x000000000004789c */ /* 0x000fd60003f0e870 */
.L_x_32:
[C---:B------:R-:W-:Y:S01]  /*0190*/  IMAD.SHL.U32 R3, R2.reuse, 0x4, RZ ;  /* 0x0000000402037824 */ /* 0x040fe200078e00ff */
[--C-:B------:R-:W-:Y:S01]  /*01a0*/  SHF.R.S32.HI R8, RZ, 0x4, R2.reuse ;  /* 0x00000004ff087819 */ /* 0x100fe20000011402 */
[----:B------:R-:W-:Y:S01]  /*01b0*/  UIADD3 UR5, UPT, UPT, UR5, 0x10, URZ ;  /* 0x0000001005057890 */ /* 0x000fe2000fffe0ff */
[----:B------:R-:W-:Y:S02]  /*01c0*/  LOP3.LUT R7, R2, 0x2, RZ, 0xc0, !PT ;  /* 0x0000000202077812 */ /* 0x000fe400078ec0ff */
[----:B------:R-:W-:Y:S01]  /*01d0*/  LOP3.LUT R4, R3, 0x4, RZ, 0xc0, !PT ;  /* 0x0000000403047812 */ /* 0x000fe200078ec0ff */
[----:B------:R-:W-:Y:S01]  /*01e0*/  UISETP.GE.AND UP1, UPT, UR5, -0xc, UPT ;  /* 0xfffffff40500788c */ /* 0x000fe2000bf26270 */
[----:B------:R-:W-:-:S03]  /*01f0*/  SHF.R.U32.HI R3, RZ, 0x2, R2 ;  /* 0x00000002ff037819 */ /* 0x000fc60000011602 */
[----:B------:R-:W-:Y:S01]  /*0200*/  IMAD R4, R5, 0x8, R4 ;  /* 0x0000000805047824 */ /* 0x000fe200078e0204 */
[----:B------:R-:W-:Y:S02]  /*0210*/  SHF.R.U32.HI R5, RZ, 0x3, R2 ;  /* 0x00000003ff057819 */ /* 0x000fe40000011602 */
[----:B------:R-:W-:Y:S02]  /*0220*/  LOP3.LUT R3, R3, 0x1, RZ, 0xc0, !PT ;  /* 0x0000000103037812 */ /* 0x000fe400078ec0ff */
[----:B------:R-:W-:Y:S01]  /*0230*/  LOP3.LUT R6, R5, 0x1, RZ, 0xc0, !PT ;  /* 0x0000000105067812 */ /* 0x000fe200078ec0ff */
[----:B------:R-:W-:Y:S01]  /*0240*/  IMAD.SHL.U32 R5, R8, 0x4, RZ ;  /* 0x0000000408057824 */ /* 0x000fe200078e00ff */
[----:B------:R-:W-:-:S04]  /*0250*/  IADD3 R3, PT, PT, R3, R7, R4 ;  /* 0x0000000703037210 */ /* 0x000fc80007ffe004 */
[----:B------:R-:W-:Y:S01]  /*0260*/  LOP3.LUT R4, R5, 0x4, RZ, 0xc0, !PT ;  /* 0x0000000405047812 */ /* 0x000fe200078ec0ff */
[----:B------:R-:W-:Y:S01]  /*0270*/  IMAD R3, R3, 0x2, R6 ;  /* 0x0000000203037824 */ /* 0x000fe200078e0206 */
[----:B------:R-:W-:Y:S02]  /*0280*/  SHF.R.U32.HI R5, RZ, 0x2, R8 ;  /* 0x00000002ff057819 */ /* 0x000fe40000011608 */
[----:B------:R-:W-:Y:S01]  /*0290*/  SHF.R.S32.HI R6, RZ, 0x8, R2 ;  /* 0x00000008ff067819 */ /* 0x000fe20000011402 */
[----:B------:R-:W-:Y:S01]  /*02a0*/  IMAD R3, R3, 0x8, R4 ;  /* 0x0000000803037824 */ /* 0x000fe200078e0204 */
[----:B------:R-:W-:Y:S02]  /*02b0*/  LOP3.LUT R4, R8, 0x2, RZ, 0xc0, !PT ;  /* 0x0000000208047812 */ /* 0x000fe400078ec0ff */
[----:B------:R-:W-:Y:S01]  /*02c0*/  SHF.R.U32.HI R8, RZ, 0x3, R8 ;  /* 0x00000003ff087819 */ /* 0x000fe20000011608 */
[----:B------:R-:W-:Y:S01]  /*02d0*/  IMAD.SHL.U32 R7, R6, 0x4, RZ ;  /* 0x0000000406077824 */ /* 0x000fe200078e00ff */
[----:B------:R-:W-:-:S02]  /*02e0*/  LOP3.LUT R5, R5, 0x1, RZ, 0xc0, !PT ;  /* 0x0000000105057812 */ /* 0x000fc400078ec0ff */
[----:B------:R-:W-:Y:S02]  /*02f0*/  LOP3.LUT R8, R8, 0x1, RZ, 0xc0, !PT ;  /* 0x0000000108087812 */ /* 0x000fe400078ec0ff */
[----:B------:R-:W-:Y:S02]  /*0300*/  IADD3 R3, PT, PT, R5, R4, R3 ;  /* 0x0000000405037210 */ /* 0x000fe40007ffe003 */
[----:B------:R-:W-:Y:S02]  /*0310*/  LOP3.LUT R4, R7, 0x4, RZ, 0xc0, !PT ;  /* 0x0000000407047812 */ /* 0x000fe400078ec0ff */
[----:B------:R-:W-:Y:S01]  /*0320*/  SHF.R.U32.HI R5, RZ, 0x2, R6 ;  /* 0x00000002ff057819 */ /* 0x000fe20000011606 */
[----:B------:R-:W-:Y:S01]  /*0330*/  IMAD R3, R3, 0x2, R8 ;  /* 0x0000000203037824 */ /* 0x000fe200078e0208 */
[----:B------:R-:W-:Y:S02]  /*0340*/  SHF.R.S32.HI R7, RZ, 0xc, R2 ;  /* 0x0000000cff077819 */ /* 0x000fe40000011402 */
[----:B------:R-:W-:Y:S01]  /*0350*/  LOP3.LUT R5, R5, 0x1, RZ, 0xc0, !PT ;  /* 0x0000000105057812 */ /* 0x000fe200078ec0ff */
[----:B------:R-:W-:Y:S01]  /*0360*/  IMAD R3, R3, 0x8, R4 ;  /* 0x0000000803037824 */ /* 0x000fe200078e0204 */
[----:B------:R-:W-:Y:S01]  /*0370*/  LOP3.LUT R4, R6, 0x2, RZ, 0xc0, !PT ;  /* 0x0000000206047812 */ /* 0x000fe200078ec0ff */
[----:B------:R-:W-:Y:S01]  /*0380*/  IMAD.SHL.U32 R8, R7, 0x4, RZ ;  /* 0x0000000407087824 */ /* 0x000fe200078e00ff */
[----:B------:R-:W-:-:S02]  /*0390*/  SHF.R.U32.HI R6, RZ, 0x3, R6 ;  /* 0x00000003ff067819 */ /* 0x000fc40000011606 */
[----:B------:R-:W-:Y:S02]  /*03a0*/  IADD3 R3, PT, PT, R5, R4, R3 ;  /* 0x0000000405037210 */ /* 0x000fe40007ffe003 */
[----:B------:R-:W-:Y:S02]  /*03b0*/  LOP3.LUT R6, R6, 0x1, RZ, 0xc0, !PT ;  /* 0x0000000106067812 */ /* 0x000fe400078ec0ff */
[----:B------:R-:W-:Y:S02]  /*03c0*/  LOP3.LUT R8, R8, 0x4, RZ, 0xc0, !PT ;  /* 0x0000000408087812 */ /* 0x000fe400078ec0ff */
[--C-:B------:R-:W-:Y:S01]  /*03d0*/  SHF.R.U32.HI R4, RZ, 0x2, R7.reuse ;  /* 0x00000002ff047819 */ /* 0x100fe20000011607 */
[----:B------:R-:W-:Y:S01]  /*03e0*/  IMAD R3, R3, 0x2, R6 ;  /* 0x0000000203037824 */ /* 0x000fe200078e0206 */
[----:B------:R-:W-:Y:S02]  /*03f0*/  LOP3.LUT R6, R7, 0x2, RZ, 0xc0, !PT ;  /* 0x0000000207067812 */ /* 0x000fe400078ec0ff */
[----:B------:R-:W-:Y:S01]  /*0400*/  SHF.R.U32.HI R7, RZ, 0x3, R7 ;  /* 0x00000003ff077819 */ /* 0x000fe20000011607 */
[----:B------:R-:W-:Y:S01]  /*0410*/  IMAD R3, R3, 0x8, R8 ;  /* 0x0000000803037824 */ /* 0x000fe200078e0208 */
[----:B------:R-:W-:-:S02]  /*0420*/  LOP3.LUT R4, R4, 0x1, RZ, 0xc0, !PT ;  /* 0x0000000104047812 */ /* 0x000fc400078ec0ff */
[----:B------:R-:W-:Y:S02]  /*0430*/  LOP3.LUT R8, R7, 0x1, RZ, 0xc0, !PT ;  /* 0x0000000107087812 */ /* 0x000fe400078ec0ff */
[----:B------:R-:W-:Y:S02]  /*0440*/  IADD3 R3, PT, PT, R4, R6, R3 ;  /* 0x0000000604037210 */ /* 0x000fe40007ffe003 */
[----:B------:R-:W-:-:S03]  /*0450*/  SHF.R.S32.HI R2, RZ, 0x10, R2 ;  /* 0x00000010ff027819 */ /* 0x000fc60000011402 */
[----:B------:R-:W-:Y:S01]  /*0460*/  IMAD R5, R3, 0x2, R8 ;  /* 0x0000000203057824 */ /* 0x000fe200078e0208 */
[----:B------:R-:W-:Y:S06]  /*0470*/  BRA.U !UP1, `(.L_x_32) ;  /* 0xfffffffd09447547 */ /* 0x000fec000b83ffff */
.L_x_31:
[----:B------:R-:W-:-:S04]  /*0480*/  UIADD3 UR8, UPT, UPT, -UR5, URZ, URZ ;  /* 0x000000ff05087290 */ /* 0x000fc8000fffe1ff */
[----:B------:R-:W-:-:S09]  /*0490*/  UISETP.GT.AND UP1, UPT, UR8, 0x4, UPT ;  /* 0x000000040800788c */ /* 0x000fd2000bf24270 */
[----:B------:R-:W-:Y:S05]  /*04a0*/  BRA.U !UP1, `(.L_x_33) ;  /* 0x0000000109607547 */ /* 0x000fea000b800000 */
[C---:B------:R-:W-:Y:S01]  /*04b0*/  IMAD.SHL.U32 R3, R2.reuse, 0x4, RZ ;  /* 0x0000000402037824 */ /* 0x040fe200078e00ff */
[--C-:B------:R-:W-:Y:S01]  /*04c0*/  SHF.R.S32.HI R8, RZ, 0x4, R2.reuse ;  /* 0x00000004ff087819 */ /* 0x100fe20000011402 */
[----:B------:R-:W-:Y:S01]  /*04d0*/  UIADD3 UR5, UPT, UPT, UR5, 0x8, URZ ;  /* 0x0000000805057890 */ /* 0x000fe2000fffe0ff */
[----:B------:R-:W-:Y:S01]  /*04e0*/  LOP3.LUT R7, R2, 0x2, RZ, 0xc0, !PT ;  /* 0x0000000202077812 */ /* 0x000fe200078ec0ff */
[----:B------:R-:W-:Y:S01]  /*04f0*/  UPLOP3.LUT UP0, UPT, UPT, UPT, UPT, 0x40, 0x4 ;  /* 0x000000000004789c */ /* 0x000fe20003f0e870 */
[----:B------:R-:W-:Y:S02]  /*0500*/  LOP3.LUT R4, R3, 0x4, RZ, 0xc0, !PT ;  /* 0x0000000403047812 */ /* 0x000fe400078ec0ff */
[----:B------:R-:W-:-:S03]  /*0510*/  SHF.R.U32.HI R3, RZ, 0x2, R2 ;  /* 0x00000002ff037819 */ /* 0x000fc60000011602 */
[----:B------:R-:W-:Y:S01]  /*0520*/  IMAD R4, R5, 0x8, R4 ;  /* 0x0000000805047824 */ /* 0x000fe200078e0204 */
[----:B------:R-:W-:Y:S02]  /*0530*/  SHF.R.U32.HI R5, RZ, 0x3, R2 ;  /* 0x00000003ff057819 */ /* 0x000fe40000011602 */
[----:B------:R-:W-:Y:S02]  /*0540*/  LOP3.LUT R3, R3, 0x1, RZ, 0xc0, !PT ;  /* 0x0000000103037812 */ /* 0x000fe400078ec0ff */
[----:B------:R-:W-:Y:S01]  /*0550*/  LOP3.LUT R6, R5, 0x1, RZ, 0xc0, !PT ;  /* 0x0000000105067812 */ /* 0x000fe200078ec0ff */
[----:B------:R-:W-:Y:S01]  /*0560*/  IMAD.SHL.U32 R5, R8, 0x4, RZ ;  /* 0x0000000408057824 */ /* 0x000fe200078e00ff */
[----:B------:R-:W-:Y:S02]  /*0570*/  IADD3 R3, PT, PT, R3, R7, R4 ;  /* 0x0000000703037210 */ /* 0x000fe40007ffe004 */
[----:B------:R-:W-:Y:S02]  /*0580*/  SHF.R.S32.HI R2, RZ, 0x8, R2 ;  /* 0x00000008ff027819 */ /* 0x000fe40000011402 */
[----:B------:R-:W-:Y:S01]  /*0590*/  LOP3.LUT R4, R5, 0x4, RZ, 0xc0, !PT ;  /* 0x0000000405047812 */ /* 0x000fe200078ec0ff */
[----:B------:R-:W-:Y:S01]  /*05a0*/  IMAD R3, R3, 0x2, R6 ;  /* 0x0000000203037824 */ /* 0x000fe200078e0206 */
[----:B------:R-:W-:-:S02]  /*05b0*/  SHF.R.U32.HI R5, RZ, 0x2, R8 ;  /* 0x00000002ff057819 */ /* 0x000fc40000011608 */
[----:B------:R-:W-:Y:S01]  /*05c0*/  LOP3.LUT R6, R8, 0x2, RZ, 0xc0, !PT ;  /* 0x0000000208067812 */ /* 0x000fe200078ec0ff */
[----:B------:R-:W-:Y:S01]  /*05d0*/  IMAD R3, R3, 0x8, R4 ;  /* 0x0000000803037824 */ /* 0x000fe200078e0204 */
[----:B------:R-:W-:Y:S02]  /*05e0*/  SHF.R.U32.HI R8, RZ, 0x3, R8 ;  /* 0x00000003ff087819 */ /* 0x000fe40000011608 */
[----:B------:R-:W-:Y:S02]  /*05f0*/  LOP3.LUT R5, R5, 0x1, RZ, 0xc0, !PT ;  /* 0x0000000105057812 */ /* 0x000fe400078ec0ff */
[----:B------:R-:W-:Y:S02]  /*0600*/  LOP3.LUT R8, R8, 0x1, RZ, 0xc0, !PT ;  /* 0x0000000108087812 */ /* 0x000fe400078ec0ff */
[----:B------:R-:W-:-:S05]  /*0610*/  IADD3 R5, PT, PT, R5, R6, R3 ;  /* 0x0000000605057210 */ /* 0x000fca0007ffe003 */
[----:B------:R-:W-:-:S07]  /*0620*/  IMAD R5, R5, 0x2, R8 ;  /* 0x0000000205057824 */ /* 0x000fce00078e0208 */
.L_x_33:
[----:B------:R-:W-:-:S09]  /*0630*/  UISETP.NE.OR UP0, UPT, UR5, URZ, UP0 ;  /* 0x000000ff0500728c */ /* 0x000fd20008705670 */
[----:B------:R-:W-:Y:S05]  /*0640*/  BRA.U !UP0, `(.L_x_29) ;  /* 0x0000000108387547 */ /* 0x000fea000b800000 */
.L_x_30:
[----:B------:R-:W-:Y:S01]  /*0650*/  IMAD.SHL.U32 R3, R2, 0x4, RZ ;  /* 0x0000000402037824 */ /* 0x000fe200078e00ff */
[----:B------:R-:W-:Y:S01]  /*0660*/  UIADD3 UR5, UPT, UPT, UR5, 0x4, URZ ;  /* 0x0000000405057890 */ /* 0x000fe2000fffe0ff */
[----:B------:R-:W-:-:S03]  /*0670*/  SHF.R.U32.HI R6, RZ, 0x3, R2 ;  /* 0x00000003ff067819 */ /* 0x000fc60000011602 */
[----:B------:R-:W-:Y:S01]  /*0680*/  LOP3.LUT R4, R3, 0x4, RZ, 0xc0, !PT ;  /* 0x0000000403047812 */ /* 0x000fe200078ec0ff */
[----:B------:R-:W-:Y:S01]  /*0690*/  UISETP.NE.AND UP0, UPT, UR5, URZ, UPT ;  /* 0x000000ff0500728c */ /* 0x000fe2000bf05270 */
[----:B------:R-:W-:Y:S02]  /*06a0*/  SHF.R.U32.HI R3, RZ, 0x2, R2 ;  /* 0x00000002ff037819 */ /* 0x000fe40000011602 */
[----:B------:R-:W-:Y:S01]  /*06b0*/  LOP3.LUT R6, R6, 0x1, RZ, 0xc0, !PT ;  /* 0x0000000106067812 */ /* 0x000fe200078ec0ff */
[----:B------:R-:W-:Y:S01]  /*06c0*/  IMAD R4, R5, 0x8, R4 ;  /* 0x0000000805047824 */ /* 0x000fe200078e0204 */
[----:B------:R-:W-:Y:S02]  /*06d0*/  LOP3.LUT R5, R2, 0x2, RZ, 0xc0, !PT ;  /* 0x0000000202057812 */ /* 0x000fe400078ec0ff */
[----:B------:R-:W-:Y:S02]  /*06e0*/  LOP3.LUT R3, R3, 0x1, RZ, 0xc0, !PT ;  /* 0x0000000103037812 */ /* 0x000fe400078ec0ff */
[----:B------:R-:W-:-:S02]  /*06f0*/  SHF.R.S32.HI R2, RZ, 0x4, R2 ;  /* 0x00000004ff027819 */ /* 0x000fc40000011402 */
[----:B------:R-:W-:-:S05]  /*0700*/  IADD3 R5, PT, PT, R3, R5, R4 ;  /* 0x0000000503057210 */ /* 0x000fca0007ffe004 */
[----:B------:R-:W-:Y:S01]  /*0710*/  IMAD R5, R5, 0x2, R6 ;  /* 0x0000000205057824 */ /* 0x000fe200078e0206 */
[----:B------:R-:W-:Y:S06]  /*0720*/  BRA.U UP0, `(.L_x_30) ;  /* 0xfffffffd00c87547 */ /* 0x000fec000b83ffff */
.L_x_29:
[----:B------:R-:W-:-:S09]  /*0730*/  UISETP.NE.AND UP0, UPT, UR4, URZ, UPT ;  /* 0x000000ff0400728c */ /* 0x000fd2000bf05270 */
[----:B------:R-:W-:Y:S05]  /*0740*/  BRA.U !UP0, `(.L_x_34) ;  /* 0x00000001081c7547 */ /* 0x000fea000b800000 */
[----:B------:R-:W-:-:S12]  /*0750*/  UIADD3 UR4, UPT, UPT, -UR4, URZ, URZ ;  /* 0x000000ff04047290 */ /* 0x000fd8000fffe1ff */
.L_x_35:
[----:B------:R-:W-:Y:S01]  /*0760*/  UIADD3 UR4, UPT, UPT, UR4, 0x1, URZ ;  /* 0x0000000104047890 */ /* 0x000fe2000fffe0ff */
[----:B------:R-:W-:Y:S02]  /*0770*/  LOP3.LUT R4, R2, 0x1, RZ, 0xc0, !PT ;  /* 0x0000000102047812 */ /* 0x000fe400078ec0ff */
[----:B------:R-:W-:Y:S01]  /*0780*/  SHF.R.S32.HI R2, RZ, 0x1, R2 ;  /* 0x00000001ff027819 */ /* 0x000fe20000011402 */
[----:B------:R-:W-:Y:S02]  /*0790*/  UISETP.NE.AND UP0, UPT, UR4, URZ, UPT ;  /* 0x000000ff0400728c */ /* 0x000fe4000bf05270 */
[----:B------:R-:W-:-:S07]  /*07a0*/  IMAD R5, R5, 0x2, R4 ;  /* 0x0000000205057824 */ /* 0x000fce00078e0204 */
[----:B------:R-:W-:Y:S05]  /*07b0*/  BRA.U UP0, `(.L_x_35) ;  /* 0xfffffffd00e87547 */ /* 0x000fea000b83ffff */
.L_x_34:
[--C-:B------:R-:W-:Y:S01]  /*07c0*/  SHF.R.S32.HI R3, RZ, 0x1f, R5.reuse ;  /* 0x0000001fff037819 */ /* 0x100fe20000011405 */
[----:B------:R-:W-:-:S07]  /*07d0*/  IMAD.MOV.U32 R2, RZ, RZ, R5 ;  /* 0x000000ffff027224 */ /* 0x000fce00078e0005 */
.L_x_28:
[----:B------:R-:W0:Y:S01]  /*07e0*/  LDC.64 R4, c[0x0][0x388] ;  /* 0x0000e200ff047b82 */ /* 0x000e220000000a00 */
[----:B------:R-:W1:Y:S01]  /*07f0*/  LDCU.64 UR4, c[0x0][0x380] ;  /* 0x00007000ff0477ac */ /* 0x000e620008000a00 */
[----:B0-----:R-:W-:-:S06]  /*0800*/  IMAD.WIDE R4, R0, 0x8, R4 ;  /* 0x0000000800047825 */ /* 0x001fcc00078e0204 */
[----:B------:R-:W2:Y:S01]  /*0810*/  LDG.E.64.CONSTANT R4, desc[UR6][R4.64] ;  /* 0x0000000604047981 */ /* 0x000ea2000c1e9b00 */
[----:B-1----:R-:W-:-:S04]  /*0820*/  LEA R6, P0, R2, UR4, 0x3 ;  /* 0x0000000402067c11 */ /* 0x002fc8000f8018ff */
[----:B------:R-:W-:-:S05]  /*0830*/  LEA.HI.X R7, R2, UR5, R3, 0x3, P0 ;  /* 0x0000000502077c11 */ /* 0x000fca00080f1c03 */
[----:B--2---:R-:W-:Y:S01]  /*0840*/  STG.E.64 desc[UR6][R6.64], R4 ;  /* 0x0000000406007986 */ /* 0x004fe2000c101b06 */
[----:B------:R-:W-:Y:S05]  /*0850*/  EXIT ;  /* 0x000000000000794d */ /* 0x000fea0003800000 */
.L_x_36:
        /* <DEDUP_REMOVED lines=10> */
.L_x_39:


//--------------------- .nv.shared.reserved.0     --------------------------
	.section	.nv.shared.reserved.0,"aw",@nobits
	.weak		__nv_reservedSMEM_offset_0_alias
	.size		__nv_reservedSMEM_offset_0_alias, 0, 64
	.other		__nv_reservedSMEM_offset_0_alias,@"STO_CUDA_RESERVED_SHARED STV_DEFAULT"
__nv_reservedSMEM_offset_0_alias:
	.zero		0
	.zero		64


//--------------------- .nv.constant0._Z11inplace_fftP6float2ii --------------------------
	.section	.nv.constant0._Z11inplace_fftP6float2ii,"a",@progbits
	.sectionflags	@""
	.align	4
.nv.constant0._Z11inplace_fftP6float2ii:
	.zero		912


//--------------------- .nv.constant0._Z14bitrev_reorderP6float2S0_i --------------------------
	.section	.nv.constant0._Z14bitrev_reorderP6float2S0_i,"a",@progbits
	.sectionflags	@""
	.align	4
.nv.constant0._Z14bitrev_reorderP6float2S0_i:
	.zero		916


//--------------------- SYMBOLS --------------------------

	.type		.nv.reservedSmem.offset0,@object
	.size		.nv.reservedSmem.offset0,0x4
